// auto-generated by cutlass_sweep.conv — config: {"arch": "sm_90", "cluster_m": 1, "cluster_n": 1, "conv_kind": "dgrad", "dtype": "fp16", "ndim": 3, "tile_k": 32, "tile_m": 256, "tile_n": 64}
#include "cutlass/cutlass.h"
#include "cute/tensor.hpp"
#include "cutlass/kernel_hardware_info.hpp"
#include "cutlass/conv/convolution.h"
#include "cutlass/conv/dispatch_policy.hpp"
#include "cutlass/conv/collective/collective_builder.hpp"
#include "cutlass/conv/kernel/conv_universal.hpp"
#include "cutlass/conv/device/conv_universal_adapter.hpp"
#include "cutlass/epilogue/collective/collective_builder.hpp"

using namespace cute;
using Elem = cutlass::half_t;
using Acc  = float;
using LayoutAB = cutlass::layout::TensorNDHWC;
using LayoutC  = cutlass::layout::TensorNDHWC;
constexpr auto ConvOp = cutlass::conv::Operator::kDgrad;
using TileShape    = Shape<_256, _64, Shape<_32>>;
using ClusterShape = Shape<_1, _1, _1>;

using CollectiveEpilogue = typename cutlass::epilogue::collective::CollectiveBuilder<
    cutlass::arch::Sm90, cutlass::arch::OpClassTensorOp,
    TileShape, ClusterShape,
    cutlass::epilogue::collective::EpilogueTileAuto,
    Acc, Acc,
    Elem, LayoutC, 128 / cutlass::sizeof_bits<Elem>::value,
    Elem, LayoutC, 128 / cutlass::sizeof_bits<Elem>::value,
    cutlass::epilogue::collective::EpilogueScheduleAuto
  >::CollectiveOp;

using CollectiveMainloop = typename cutlass::conv::collective::CollectiveBuilder<
    cutlass::arch::Sm90, cutlass::arch::OpClassTensorOp, ConvOp,
    Elem, LayoutAB, 128 / cutlass::sizeof_bits<Elem>::value,
    Elem, LayoutAB, 128 / cutlass::sizeof_bits<Elem>::value,
    Acc,
    TileShape, ClusterShape,
    cutlass::conv::collective::StageCountAutoCarveout<
        static_cast<int>(sizeof(typename CollectiveEpilogue::SharedStorage))>,
    cutlass::conv::collective::KernelScheduleAuto
  >::CollectiveOp;

using ProblemShape = cutlass::conv::ConvProblemShape<
    ConvOp, CollectiveMainloop::DispatchPolicy::NumSpatialDimensions>;
using ConvKernel = cutlass::conv::kernel::ConvUniversal<
    ProblemShape, CollectiveMainloop, CollectiveEpilogue>;
using Conv = cutlass::conv::device::ConvUniversalAdapter<ConvKernel>;

auto* _anchor = &cutlass::device_kernel<ConvKernel>;


// ===== COMPILED SASS (sm_90a) =====

	.target	sm_90a

	.elftype	@"ET_EXEC"


//--------------------- .note.nv.tkinfo           --------------------------
	.section	.note.nv.tkinfo,"",@"SHT_NOTE"
	.sectionflags	@"SHF_NOTE_NV_TKINFO"
	.tkinfo
        /*0018*/ 	.word	0x00000002
        /*0030*/ 	.string	""
        /*0030*/ 	.string	"ptxas"
        /*0030*/ 	.string	"Cuda compilation tools, release 13.0, V13.0.88"
        /*0030*/ 	.string	"Build cuda_13.0.r13.0/compiler.36424714_0"
        /*0030*/ 	.string	"-arch sm_90a -m 64 "



//--------------------- .note.nv.cuinfo           --------------------------
	.section	.note.nv.cuinfo,"",@"SHT_NOTE"
	.sectionflags	@"SHF_NOTE_NV_CUINFO"
        /*0018*/ 	.short	0x0002
        /*001a*/ 	.short	0x005a
        /*001c*/ 	.short	0x0082
	.zero		2


//--------------------- .nv.info                  --------------------------
	.section	.nv.info,"",@"SHT_CUDA_INFO"
	.align	4


	//----- nvinfo : EIATTR_REGCOUNT
	.align		4
        /*0000*/ 	.byte	0x04, 0x2f
        /*0002*/ 	.short	(.L_12 - .L_11)
	.align		4
.L_11:
        /*0004*/ 	.word	index@(_ZN7cutlass13device_kernelINS_4conv6kernel13ConvUniversalINS1_16ConvProblemShapeILNS1_8OperatorE1ELi3EEENS1_10collective14CollectiveConvINS1_46MainloopSm90TmaGmmaWarpSpecializedImplicitGemmILS5_1ELi11ELi3EN4cute5tupleIJNSA_1CILi1EEESD_SD_EEENS1_36KernelImplicitTmaWarpSpecializedSm90ELi1EEENSB_IJNSC_ILi256EEENSC_ILi64EEENSB_IJNSC_ILi32EEEEEEEEENS_6half_tESM_NSA_8TiledMMAINSA_8MMA_AtomIJNSA_4SM904GMMA25MMA_64x64x16_F32F16F16_SSILNSQ_5MajorE0ELSS_1ELNSQ_7ScaleInE1ELST_1EEEEEENSA_6LayoutISE_NSB_IJNSC_ILi0EEESX_SX_EEEEENSB_IJNSA_10UnderscoreES10_S10_EEEEENS7_6detail26Sm90ImplicitGemmTileTraitsINSA_20SM90_TMA_LOAD_IM2COLENSA_14ComposedLayoutINSA_7SwizzleILi2ELi4ELi3EEENSA_18smem_ptr_flag_bitsILi16EEENSW_INSB_IJNSB_IJNSC_ILi8EEESJ_EEENSB_IJSJ_SD_EEENSB_IJSD_NSC_ILi11EEEEEEEEENSB_IJNSB_IJSJ_SH_EEENSB_IJSD_SX_EEENSB_IJSX_NSC_ILi8192EEEEEEEEEEEEEvEENS14_INSA_13SM90_TMA_LOADENS16_INS17_ILi3ELi4ELi3EEES1A_NSW_INSB_IJNSB_IJSI_SD_EEENSB_IJS1B_NSC_ILi4EEEEEES1F_EEENSB_IJS1I_NSB_IJSI_NSC_ILi512EEEEEENSB_IJSX_NSC_ILi2048EEEEEEEEEEEEEvEEEENS_8epilogue10collective6detail29Sm90TmaWarpSpecializedAdapterINS25_15DefaultEpilogueISM_NSB_IJNSB_IJllllEEESD_SX_EEES2A_NS24_6thread17LinearCombinationISM_Li1EffLNS2B_9ScaleType4KindE0ELNS_15FloatRoundStyleE2ESM_EENS_4gemm15EpilogueDefaultEEEEEvvEEEEvNT_6ParamsE)
        /*0008*/ 	.word	0x0000009a


	//----- nvinfo : EIATTR_FRAME_SIZE
	.align		4
.L_12:
        /*000c*/ 	.byte	0x04, 0x11
        /*000e*/ 	.short	(.L_14 - .L_13)
	.align		4
.L_13:
        /*0010*/ 	.word	index@(_ZN7cutlass13device_kernelINS_4conv6kernel13ConvUniversalINS1_16ConvProblemShapeILNS1_8OperatorE1ELi3EEENS1_10collective14CollectiveConvINS1_46MainloopSm90TmaGmmaWarpSpecializedImplicitGemmILS5_1ELi11ELi3EN4cute5tupleIJNSA_1CILi1EEESD_SD_EEENS1_36KernelImplicitTmaWarpSpecializedSm90ELi1EEENSB_IJNSC_ILi256EEENSC_ILi64EEENSB_IJNSC_ILi32EEEEEEEEENS_6half_tESM_NSA_8TiledMMAINSA_8MMA_AtomIJNSA_4SM904GMMA25MMA_64x64x16_F32F16F16_SSILNSQ_5MajorE0ELSS_1ELNSQ_7ScaleInE1ELST_1EEEEEENSA_6LayoutISE_NSB_IJNSC_ILi0EEESX_SX_EEEEENSB_IJNSA_10UnderscoreES10_S10_EEEEENS7_6detail26Sm90ImplicitGemmTileTraitsINSA_20SM90_TMA_LOAD_IM2COLENSA_14ComposedLayoutINSA_7SwizzleILi2ELi4ELi3EEENSA_18smem_ptr_flag_bitsILi16EEENSW_INSB_IJNSB_IJNSC_ILi8EEESJ_EEENSB_IJSJ_SD_EEENSB_IJSD_NSC_ILi11EEEEEEEEENSB_IJNSB_IJSJ_SH_EEENSB_IJSD_SX_EEENSB_IJSX_NSC_ILi8192EEEEEEEEEEEEEvEENS14_INSA_13SM90_TMA_LOADENS16_INS17_ILi3ELi4ELi3EEES1A_NSW_INSB_IJNSB_IJSI_SD_EEENSB_IJS1B_NSC_ILi4EEEEEES1F_EEENSB_IJS1I_NSB_IJSI_NSC_ILi512EEEEEENSB_IJSX_NSC_ILi2048EEEEEEEEEEEEEvEEEENS_8epilogue10collective6detail29Sm90TmaWarpSpecializedAdapterINS25_15DefaultEpilogueISM_NSB_IJNSB_IJllllEEESD_SX_EEES2A_NS24_6thread17LinearCombinationISM_Li1EffLNS2B_9ScaleType4KindE0ELNS_15FloatRoundStyleE2ESM_EENS_4gemm15EpilogueDefaultEEEEEvvEEEEvNT_6ParamsE)
        /*0014*/ 	.word	0x00000000


	//----- nvinfo : EIATTR_MIN_STACK_SIZE
	.align		4
.L_14:
        /*0018*/ 	.byte	0x04, 0x12
        /*001a*/ 	.short	(.L_16 - .L_15)
	.align		4
.L_15:
        /*001c*/ 	.word	index@(_ZN7cutlass13device_kernelINS_4conv6kernel13ConvUniversalINS1_16ConvProblemShapeILNS1_8OperatorE1ELi3EEENS1_10collective14CollectiveConvINS1_46MainloopSm90TmaGmmaWarpSpecializedImplicitGemmILS5_1ELi11ELi3EN4cute5tupleIJNSA_1CILi1EEESD_SD_EEENS1_36KernelImplicitTmaWarpSpecializedSm90ELi1EEENSB_IJNSC_ILi256EEENSC_ILi64EEENSB_IJNSC_ILi32EEEEEEEEENS_6half_tESM_NSA_8TiledMMAINSA_8MMA_AtomIJNSA_4SM904GMMA25MMA_64x64x16_F32F16F16_SSILNSQ_5MajorE0ELSS_1ELNSQ_7ScaleInE1ELST_1EEEEEENSA_6LayoutISE_NSB_IJNSC_ILi0EEESX_SX_EEEEENSB_IJNSA_10UnderscoreES10_S10_EEEEENS7_6detail26Sm90ImplicitGemmTileTraitsINSA_20SM90_TMA_LOAD_IM2COLENSA_14ComposedLayoutINSA_7SwizzleILi2ELi4ELi3EEENSA_18smem_ptr_flag_bitsILi16EEENSW_INSB_IJNSB_IJNSC_ILi8EEESJ_EEENSB_IJSJ_SD_EEENSB_IJSD_NSC_ILi11EEEEEEEEENSB_IJNSB_IJSJ_SH_EEENSB_IJSD_SX_EEENSB_IJSX_NSC_ILi8192EEEEEEEEEEEEEvEENS14_INSA_13SM90_TMA_LOADENS16_INS17_ILi3ELi4ELi3EEES1A_NSW_INSB_IJNSB_IJSI_SD_EEENSB_IJS1B_NSC_ILi4EEEEEES1F_EEENSB_IJS1I_NSB_IJSI_NSC_ILi512EEEEEENSB_IJSX_NSC_ILi2048EEEEEEEEEEEEEvEEEENS_8epilogue10collective6detail29Sm90TmaWarpSpecializedAdapterINS25_15DefaultEpilogueISM_NSB_IJNSB_IJllllEEESD_SX_EEES2A_NS24_6thread17LinearCombinationISM_Li1EffLNS2B_9ScaleType4KindE0ELNS_15FloatRoundStyleE2ESM_EENS_4gemm15EpilogueDefaultEEEEEvvEEEEvNT_6ParamsE)
        /*0020*/ 	.word	0x00000000
.L_16:


//--------------------- .nv.compat                --------------------------
	.section	.nv.compat,"",@"SHT_CUDA_COMPAT_INFO"
	.align	4
        /*0000*/ 	.byte	0x02, 0x09, 0x01, 0x00, 0x02, 0x02, 0x04, 0x00, 0x02, 0x05, 0x05, 0x00, 0x03, 0x07, 0x01, 0x01
        /*0010*/ 	.byte	0x02, 0x03, 0x01, 0x00, 0x02, 0x06, 0x01, 0x00, 0x04, 0x0b, 0x08, 0x00, 0x00, 0x00, 0x00, 0x00
        /*0020*/ 	.byte	0x00, 0x00, 0x00, 0x00


//--------------------- .nv.info._ZN7cutlass13device_kernelINS_4conv6kernel13ConvUniversalINS1_16ConvProblemShapeILNS1_8OperatorE1ELi3EEENS1_10collective14CollectiveConvINS1_46MainloopSm90TmaGmmaWarpSpecializedImplicitGemmILS5_1ELi11ELi3EN4cute5tupleIJNSA_1CILi1EEESD_SD_EEENS1_36KernelImplicitTmaWarpSpecializedSm90ELi1EEENSB_IJNSC_ILi256EEENSC_ILi64EEENSB_IJNSC_ILi32EEEEEEEEENS_6half_tESM_NSA_8TiledMMAINSA_8MMA_AtomIJNSA_4SM904GMMA25MMA_64x64x16_F32F16F16_SSILNSQ_5MajorE0ELSS_1ELNSQ_7ScaleInE1ELST_1EEEEEENSA_6LayoutISE_NSB_IJNSC_ILi0EEESX_SX_EEEEENSB_IJNSA_10UnderscoreES10_S10_EEEEENS7_6detail26Sm90ImplicitGemmTileTraitsINSA_20SM90_TMA_LOAD_IM2COLENSA_14ComposedLayoutINSA_7SwizzleILi2ELi4ELi3EEENSA_18smem_ptr_flag_bitsILi16EEENSW_INSB_IJNSB_IJNSC_ILi8EEESJ_EEENSB_IJSJ_SD_EEENSB_IJSD_NSC_ILi11EEEEEEEEENSB_IJNSB_IJSJ_SH_EEENSB_IJSD_SX_EEENSB_IJSX_NSC_ILi8192EEEEEEEEEEEEEvEENS14_INSA_13SM90_TMA_LOADENS16_INS17_ILi3ELi4ELi3EEES1A_NSW_INSB_IJNSB_IJSI_SD_EEENSB_IJS1B_NSC_ILi4EEEEEES1F_EEENSB_IJS1I_NSB_IJSI_NSC_ILi512EEEEEENSB_IJSX_NSC_ILi2048EEEEEEEEEEEEEvEEEENS_8epilogue10collective6detail29Sm90TmaWarpSpecializedAdapterINS25_15DefaultEpilogueISM_NSB_IJNSB_IJllllEEESD_SX_EEES2A_NS24_6thread17LinearCombinationISM_Li1EffLNS2B_9ScaleType4KindE0ELNS_15FloatRoundStyleE2ESM_EENS_4gemm15EpilogueDefaultEEEEEvvEEEEvNT_6ParamsE --------------------------
	.section	.nv.info._ZN7cutlass13device_kernelINS_4conv6kernel13ConvUniversalINS1_16ConvProblemShapeILNS1_8OperatorE1ELi3EEENS1_10collective14CollectiveConvINS1_46MainloopSm90TmaGmmaWarpSpecializedImplicitGemmILS5_1ELi11ELi3EN4cute5tupleIJNSA_1CILi1EEESD_SD_EEENS1_36KernelImplicitTmaWarpSpecializedSm90ELi1EEENSB_IJNSC_ILi256EEENSC_ILi64EEENSB_IJNSC_ILi32EEEEEEEEENS_6half_tESM_NSA_8TiledMMAINSA_8MMA_AtomIJNSA_4SM904GMMA25MMA_64x64x16_F32F16F16_SSILNSQ_5MajorE0ELSS_1ELNSQ_7ScaleInE1ELST_1EEEEEENSA_6LayoutISE_NSB_IJNSC_ILi0EEESX_SX_EEEEENSB_IJNSA_10UnderscoreES10_S10_EEEEENS7_6detail26Sm90ImplicitGemmTileTraitsINSA_20SM90_TMA_LOAD_IM2COLENSA_14ComposedLayoutINSA_7SwizzleILi2ELi4ELi3EEENSA_18smem_ptr_flag_bitsILi16EEENSW_INSB_IJNSB_IJNSC_ILi8EEESJ_EEENSB_IJSJ_SD_EEENSB_IJSD_NSC_ILi11EEEEEEEEENSB_IJNSB_IJSJ_SH_EEENSB_IJSD_SX_EEENSB_IJSX_NSC_ILi8192EEEEEEEEEEEEEvEENS14_INSA_13SM90_TMA_LOADENS16_INS17_ILi3ELi4ELi3EEES1A_NSW_INSB_IJNSB_IJSI_SD_EEENSB_IJS1B_NSC_ILi4EEEEEES1F_EEENSB_IJS1I_NSB_IJSI_NSC_ILi512EEEEEENSB_IJSX_NSC_ILi2048EEEEEEEEEEEEEvEEEENS_8epilogue10collective6detail29Sm90TmaWarpSpecializedAdapterINS25_15DefaultEpilogueISM_NSB_IJNSB_IJllllEEESD_SX_EEES2A_NS24_6thread17LinearCombinationISM_Li1EffLNS2B_9ScaleType4KindE0ELNS_15FloatRoundStyleE2ESM_EENS_4gemm15EpilogueDefaultEEEEEvvEEEEvNT_6ParamsE,"",@"SHT_CUDA_INFO"
	.sectionflags	@""
	.align	4


	//----- nvinfo : EIATTR_CUDA_API_VERSION
	.align		4
        /*0000*/ 	.byte	0x04, 0x37
        /*0002*/ 	.short	(.L_18 - .L_17)
.L_17:
        /*0004*/ 	.word	0x00000082


	//----- nvinfo : EIATTR_KPARAM_INFO
	.align		4
.L_18:
        /*0008*/ 	.byte	0x04, 0x17
        /*000a*/ 	.short	(.L_20 - .L_19)
.L_19:
        /*000c*/ 	.word	0x00000000
        /*0010*/ 	.short	0x0000
        /*0012*/ 	.short	0x0070
        /*0014*/ 	.byte	0x00, 0xf0, 0x01, 0x10


	//----- nvinfo : EIATTR_SPARSE_MMA_MASK
	.align		4
.L_20:
        /*0018*/ 	.byte	0x03, 0x50
        /*001a*/ 	.short	0x0000


	//----- nvinfo : EIATTR_MAXREG_COUNT
	.align		4
        /*001c*/ 	.byte	0x03, 0x1b
        /*001e*/ 	.short	0x00ff


	//----- nvinfo : EIATTR_NUM_BARRIERS
	.align		4
        /*0020*/ 	.byte	0x02, 0x4c
        /*0022*/ 	.byte	0x01
	.zero		1


	//----- nvinfo : EIATTR_MERCURY_ISA_VERSION
	.align		4
        /*0024*/ 	.byte	0x03, 0x5f
        /*0026*/ 	.short	0x0101


	//----- nvinfo : EIATTR_COOP_GROUP_MASK_REGIDS
	.align		4
        /*0028*/ 	.byte	0x04, 0x29
        /*002a*/ 	.short	(.L_22 - .L_21)


	//   ....[0]....
.L_21:
        /*002c*/ 	.word	0xffffffff


	//   ....[1]....
        /*0030*/ 	.word	0xffffffff


	//   ....[2]....
        /*0034*/ 	.word	0xffffffff


	//----- nvinfo : EIATTR_COOP_GROUP_INSTR_OFFSETS
	.align		4
.L_22:
        /*0038*/ 	.byte	0x04, 0x28
        /*003a*/ 	.short	(.L_24 - .L_23)


	//   ....[0]....
.L_23:
        /*003c*/ 	.word	0x00000060


	//   ....[1]....
        /*0040*/ 	.word	0x00000070


	//   ....[2]....
        /*0044*/ 	.word	0x00000130


	//----- nvinfo : EIATTR_MBARRIER_INSTR_OFFSETS
	.align		4
.L_24:
        /*0048*/ 	.byte	0x04, 0x39
        /*004a*/ 	.short	(.L_26 - .L_25)


	//   ....[0]....
.L_25:
        /*004c*/ 	.word	0x00000270
        /*0050*/ 	.word	0x000000ff
        /*0054*/ 	.word	0x00037000
        /*0058*/ 	.short	0x0100
        /*005a*/ 	.byte	0x08
	.zero		1


	//   ....[1]....
        /*005c*/ 	.word	0x00000280
        /*0060*/ 	.word	0x000000ff
        /*0064*/ 	.word	0x00037058
        /*0068*/ 	.short	0x0100
        /*006a*/ 	.byte	0x08
	.zero		1


	//   ....[2]....
        /*006c*/ 	.word	0x00000290
        /*0070*/ 	.word	0x000000ff
        /*0074*/ 	.word	0x00037008
        /*0078*/ 	.short	0x0100
        /*007a*/ 	.byte	0x08
	.zero		1


	//   ....[3]....
        /*007c*/ 	.word	0x000002a0
        /*0080*/ 	.word	0x000000ff
        /*0084*/ 	.word	0x00037060
        /*0088*/ 	.short	0x0100
        /*008a*/ 	.byte	0x08
	.zero		1


	//   ....[4]....
        /*008c*/ 	.word	0x000002b0
        /*0090*/ 	.word	0x000000ff
        /*0094*/ 	.word	0x00037010
        /*0098*/ 	.short	0x0100
        /*009a*/ 	.byte	0x08
	.zero		1


	//   ....[5]....
        /*009c*/ 	.word	0x000002c0
        /*00a0*/ 	.word	0x000000ff
        /*00a4*/ 	.word	0x00037068
        /*00a8*/ 	.short	0x0100
        /*00aa*/ 	.byte	0x08
	.zero		1


	//   ....[6]....
        /*00ac*/ 	.word	0x000002d0
        /*00b0*/ 	.word	0x000000ff
        /*00b4*/ 	.word	0x00037018
        /*00b8*/ 	.short	0x0100
        /*00ba*/ 	.byte	0x08
	.zero		1


	//   ....[7]....
        /*00bc*/ 	.word	0x000002e0
        /*00c0*/ 	.word	0x000000ff
        /*00c4*/ 	.word	0x00037070
        /*00c8*/ 	.short	0x0100
        /*00ca*/ 	.byte	0x08
	.zero		1


	//   ....[8]....
        /*00cc*/ 	.word	0x000002f0
        /*00d0*/ 	.word	0x000000ff
        /*00d4*/ 	.word	0x00037020
        /*00d8*/ 	.short	0x0100
        /*00da*/ 	.byte	0x08
	.zero		1


	//   ....[9]....
        /*00dc*/ 	.word	0x00000300
        /*00e0*/ 	.word	0x000000ff
        /*00e4*/ 	.word	0x00037078
        /*00e8*/ 	.short	0x0100
        /*00ea*/ 	.byte	0x08
	.zero		1


	//   ....[10]....
        /*00ec*/ 	.word	0x00000310
        /*00f0*/ 	.word	0x000000ff
        /*00f4*/ 	.word	0x00037028
        /*00f8*/ 	.short	0x0100
        /*00fa*/ 	.byte	0x08
	.zero		1


	//   ....[11]....
        /*00fc*/ 	.word	0x00000320
        /*0100*/ 	.word	0x000000ff
        /*0104*/ 	.word	0x00037080
        /*0108*/ 	.short	0x0100
        /*010a*/ 	.byte	0x08
	.zero		1


	//   ....[12]....
        /*010c*/ 	.word	0x00000330
        /*0110*/ 	.word	0x000000ff
        /*0114*/ 	.word	0x00037030
        /*0118*/ 	.short	0x0100
        /*011a*/ 	.byte	0x08
	.zero		1


	//   ....[13]....
        /*011c*/ 	.word	0x00000340
        /*0120*/ 	.word	0x000000ff
        /*0124*/ 	.word	0x00037088
        /*0128*/ 	.short	0x0100
        /*012a*/ 	.byte	0x08
	.zero		1


	//   ....[14]....
        /*012c*/ 	.word	0x00000350
        /*0130*/ 	.word	0x000000ff
        /*0134*/ 	.word	0x00037038
        /*0138*/ 	.short	0x0100
        /*013a*/ 	.byte	0x08
	.zero		1


	//   ....[15]....
        /*013c*/ 	.word	0x00000360
        /*0140*/ 	.word	0x000000ff
        /*0144*/ 	.word	0x00037090
        /*0148*/ 	.short	0x0100
        /*014a*/ 	.byte	0x08
	.zero		1


	//   ....[16]....
        /*014c*/ 	.word	0x00000370
        /*0150*/ 	.word	0x000000ff
        /*0154*/ 	.word	0x00037040
        /*0158*/ 	.short	0x0100
        /*015a*/ 	.byte	0x08
	.zero		1


	//   ....[17]....
        /*015c*/ 	.word	0x00000380
        /*0160*/ 	.word	0x000000ff
        /*0164*/ 	.word	0x00037098
        /*0168*/ 	.short	0x0100
        /*016a*/ 	.byte	0x08
	.zero		1


	//   ....[18]....
        /*016c*/ 	.word	0x00000390
        /*0170*/ 	.word	0x000000ff
        /*0174*/ 	.word	0x00037048
        /*0178*/ 	.short	0x0100
        /*017a*/ 	.byte	0x08
	.zero		1


	//   ....[19]....
        /*017c*/ 	.word	0x000003a0
        /*0180*/ 	.word	0x000000ff
        /*0184*/ 	.word	0x000370a0
        /*0188*/ 	.short	0x0100
        /*018a*/ 	.byte	0x08
	.zero		1


	//   ....[20]....
        /*018c*/ 	.word	0x000003b0
        /*0190*/ 	.word	0x000000ff
        /*0194*/ 	.word	0x00037050
        /*0198*/ 	.short	0x0100
        /*019a*/ 	.byte	0x08
	.zero		1


	//   ....[21]....
        /*019c*/ 	.word	0x000003c0
        /*01a0*/ 	.word	0x000000ff
        /*01a4*/ 	.word	0x000370a8
        /*01a8*/ 	.short	0x0100
        /*01aa*/ 	.byte	0x08
	.zero		1


	//   ....[22]....
        /*01ac*/ 	.word	0x00000cd0
        /*01b0*/ 	.word	0x00000005
        /*01b4*/ 	.word	0x00037000
        /*01b8*/ 	.short	0x010a
        /*01ba*/ 	.byte	0x3f
	.zero		1


	//   ....[23]....
        /*01bc*/ 	.word	0x00001130
        /*01c0*/ 	.word	0x00000006
        /*01c4*/ 	.word	0x00037000
        /*01c8*/ 	.short	0x010a
        /*01ca*/ 	.byte	0x3f
	.zero		1


	//   ....[24]....
        /*01cc*/ 	.word	0x00001430
        /*01d0*/ 	.word	0x000000ff
        /*01d4*/ 	.word	0x00000000
        /*01d8*/ 	.short	0x0101
        /*01da*/ 	.byte	0x07
	.zero		1


	//   ....[25]....
        /*01dc*/ 	.word	0x00001620
        /*01e0*/ 	.word	0x00000003
        /*01e4*/ 	.word	0x00000000
        /*01e8*/ 	.short	0x0101
        /*01ea*/ 	.byte	0x3f
	.zero		1


	//   ....[26]....
        /*01ec*/ 	.word	0x0000bc60
        /*01f0*/ 	.word	0x00000011
        /*01f4*/ 	.word	0x00037058
        /*01f8*/ 	.short	0x010a
        /*01fa*/ 	.byte	0x3f
	.zero		1


	//   ....[27]....
        /*01fc*/ 	.word	0x0000c450
        /*0200*/ 	.word	0x00000004
        /*0204*/ 	.word	0x00000000
        /*0208*/ 	.short	0x010a
        /*020a*/ 	.byte	0x3f
	.zero		1


	//   ....[28]....
        /*020c*/ 	.word	0x0000c500
        /*0210*/ 	.word	0x00000000
        /*0214*/ 	.word	0x00000000
        /*0218*/ 	.short	0x010a
        /*021a*/ 	.byte	0x3f
	.zero		1


	//   ....[29]....
        /*021c*/ 	.word	0x0000c5b0
        /*0220*/ 	.word	0x00000000
        /*0224*/ 	.word	0x00000000
        /*0228*/ 	.short	0x010a
        /*022a*/ 	.byte	0x3f
	.zero		1


	//   ....[30]....
        /*022c*/ 	.word	0x0000c660
        /*0230*/ 	.word	0x00000000
        /*0234*/ 	.word	0x00000000
        /*0238*/ 	.short	0x010a
        /*023a*/ 	.byte	0x3f
	.zero		1


	//   ....[31]....
        /*023c*/ 	.word	0x0000c710
        /*0240*/ 	.word	0x00000000
        /*0244*/ 	.word	0x00000000
        /*0248*/ 	.short	0x010a
        /*024a*/ 	.byte	0x3f
	.zero		1


	//   ....[32]....
        /*024c*/ 	.word	0x0000c7c0
        /*0250*/ 	.word	0x00000000
        /*0254*/ 	.word	0x00000000
        /*0258*/ 	.short	0x010a
        /*025a*/ 	.byte	0x3f
	.zero		1


	//   ....[33]....
        /*025c*/ 	.word	0x0000c870
        /*0260*/ 	.word	0x00000000
        /*0264*/ 	.word	0x00000000
        /*0268*/ 	.short	0x010a
        /*026a*/ 	.byte	0x3f
	.zero		1


	//   ....[34]....
        /*026c*/ 	.word	0x0000c920
        /*0270*/ 	.word	0x00000000
        /*0274*/ 	.word	0x00000000
        /*0278*/ 	.short	0x010a
        /*027a*/ 	.byte	0x3f
	.zero		1


	//   ....[35]....
        /*027c*/ 	.word	0x0000c9d0
        /*0280*/ 	.word	0x00000000
        /*0284*/ 	.word	0x00000000
        /*0288*/ 	.short	0x010a
        /*028a*/ 	.byte	0x3f
	.zero		1


	//   ....[36]....
        /*028c*/ 	.word	0x0000ca80
        /*0290*/ 	.word	0x00000000
        /*0294*/ 	.word	0x00000000
        /*0298*/ 	.short	0x010a
        /*029a*/ 	.byte	0x3f
	.zero		1


	//   ....[37]....
        /*029c*/ 	.word	0x0000cb30
        /*02a0*/ 	.word	0x00000003
        /*02a4*/ 	.word	0x00000000
        /*02a8*/ 	.short	0x010a
        /*02aa*/ 	.byte	0x3f
	.zero		1


	//----- nvinfo : EIATTR_NUM_MBARRIERS
	.align		4
.L_26:
        /*02ac*/ 	.byte	0x03, 0x38
        /*02ae*/ 	.short	0x0016


	//----- nvinfo : EIATTR_EXIT_INSTR_OFFSETS
	.align		4
        /*02b0*/ 	.byte	0x04, 0x1c
        /*02b2*/ 	.short	(.L_28 - .L_27)


	//   ....[0]....
.L_27:
        /*02b4*/ 	.word	0x00000800


	//   ....[1]....
        /*02b8*/ 	.word	0x00001720


	//   ....[2]....
        /*02bc*/ 	.word	0x000087c0


	//   ....[3]....
        /*02c0*/ 	.word	0x00008800


	//   ....[4]....
        /*02c4*/ 	.word	0x0000ba50


	//   ....[5]....
        /*02c8*/ 	.word	0x0000ba90


	//   ....[6]....
        /*02cc*/ 	.word	0x0000bab0


	//   ....[7]....
        /*02d0*/ 	.word	0x0000c340


	//   ....[8]....
        /*02d4*/ 	.word	0x0000cb60


	//----- nvinfo : EIATTR_MAX_THREADS
	.align		4
.L_28:
        /*02d8*/ 	.byte	0x04, 0x05
        /*02da*/ 	.short	(.L_30 - .L_29)
.L_29:
        /*02dc*/ 	.word	0x00000100
        /*02e0*/ 	.word	0x00000001
        /*02e4*/ 	.word	0x00000001


	//----- nvinfo : EIATTR_CRS_STACK_SIZE
	.align		4
.L_30:
        /*02e8*/ 	.byte	0x04, 0x1e
        /*02ea*/ 	.short	(.L_32 - .L_31)
.L_31:
        /*02ec*/ 	.word	0x00000000


	//----- nvinfo : EIATTR_CBANK_PARAM_SIZE
	.align		4
.L_32:
        /*02f0*/ 	.byte	0x03, 0x19
        /*02f2*/ 	.short	0x0470


	//----- nvinfo : EIATTR_PARAM_CBANK
	.align		4
        /*02f4*/ 	.byte	0x04, 0x0a
        /*02f6*/ 	.short	(.L_34 - .L_33)
	.align		4
.L_33:
        /*02f8*/ 	.word	index@(.nv.constant0._ZN7cutlass13device_kernelINS_4conv6kernel13ConvUniversalINS1_16ConvProblemShapeILNS1_8OperatorE1ELi3EEENS1_10collective14CollectiveConvINS1_46MainloopSm90TmaGmmaWarpSpecializedImplicitGemmILS5_1ELi11ELi3EN4cute5tupleIJNSA_1CILi1EEESD_SD_EEENS1_36KernelImplicitTmaWarpSpecializedSm90ELi1EEENSB_IJNSC_ILi256EEENSC_ILi64EEENSB_IJNSC_ILi32EEEEEEEEENS_6half_tESM_NSA_8TiledMMAINSA_8MMA_AtomIJNSA_4SM904GMMA25MMA_64x64x16_F32F16F16_SSILNSQ_5MajorE0ELSS_1ELNSQ_7ScaleInE1ELST_1EEEEEENSA_6LayoutISE_NSB_IJNSC_ILi0EEESX_SX_EEEEENSB_IJNSA_10UnderscoreES10_S10_EEEEENS7_6detail26Sm90ImplicitGemmTileTraitsINSA_20SM90_TMA_LOAD_IM2COLENSA_14ComposedLayoutINSA_7SwizzleILi2ELi4ELi3EEENSA_18smem_ptr_flag_bitsILi16EEENSW_INSB_IJNSB_IJNSC_ILi8EEESJ_EEENSB_IJSJ_SD_EEENSB_IJSD_NSC_ILi11EEEEEEEEENSB_IJNSB_IJSJ_SH_EEENSB_IJSD_SX_EEENSB_IJSX_NSC_ILi8192EEEEEEEEEEEEEvEENS14_INSA_13SM90_TMA_LOADENS16_INS17_ILi3ELi4ELi3EEES1A_NSW_INSB_IJNSB_IJSI_SD_EEENSB_IJS1B_NSC_ILi4EEEEEES1F_EEENSB_IJS1I_NSB_IJSI_NSC_ILi512EEEEEENSB_IJSX_NSC_ILi2048EEEEEEEEEEEEEvEEEENS_8epilogue10collective6detail29Sm90TmaWarpSpecializedAdapterINS25_15DefaultEpilogueISM_NSB_IJNSB_IJllllEEESD_SX_EEES2A_NS24_6thread17LinearCombinationISM_Li1EffLNS2B_9ScaleType4KindE0ELNS_15FloatRoundStyleE2ESM_EENS_4gemm15EpilogueDefaultEEEEEvvEEEEvNT_6ParamsE)
        /*02fc*/ 	.short	0x0210
        /*02fe*/ 	.short	0x0470


	//----- nvinfo : EIATTR_SW_WAR
	.align		4
.L_34:
        /*0300*/ 	.byte	0x04, 0x36
        /*0302*/ 	.short	(.L_36 - .L_35)
.L_35:
        /*0304*/ 	.word	0x00000008
.L_36:


//--------------------- .nv.callgraph             --------------------------
	.section	.nv.callgraph,"",@"SHT_CUDA_CALLGRAPH"
	.align	4
	.sectionentsize	8
	.align		4
        /*0000*/ 	.word	0x00000000
	.align		4
        /*0004*/ 	.word	0xffffffff
	.align		4
        /*0008*/ 	.word	0x00000000
	.align		4
        /*000c*/ 	.word	0xfffffffe
	.align		4
        /*0010*/ 	.word	0x00000000
	.align		4
        /*0014*/ 	.word	0xfffffffd
	.align		4
        /*0018*/ 	.word	0x00000000
	.align		4
        /*001c*/ 	.word	0xfffffffc


//--------------------- .nv.constant4             --------------------------
	.section	.nv.constant4,"a",@progbits
	.align	8
	.align		8
.nv.constant4:
        /*0000*/ 	.dword	_ZN39_INTERNAL_98671680_4_k_cu_21f76ac8_27894cuda3std3__45__cpo5beginE
	.align		8
        /*0008*/ 	.dword	_ZN39_INTERNAL_98671680_4_k_cu_21f76ac8_27894cuda3std3__45__cpo3endE
	.align		8
        /*0010*/ 	.dword	_ZN39_INTERNAL_98671680_4_k_cu_21f76ac8_27894cuda3std3__45__cpo6cbeginE
	.align		8
        /*0018*/ 	.dword	_ZN39_INTERNAL_98671680_4_k_cu_21f76ac8_27894cuda3std3__45__cpo4cendE
	.align		8
        /*0020*/ 	.dword	_ZN39_INTERNAL_98671680_4_k_cu_21f76ac8_27894cuda3std3__441_GLOBAL__N__98671680_4_k_cu_21f76ac8_27896ignoreE
	.align		8
        /*0028*/ 	.dword	_ZN39_INTERNAL_98671680_4_k_cu_21f76ac8_27894cuda3std3__419piecewise_constructE
	.align		8
        /*0030*/ 	.dword	_ZN39_INTERNAL_98671680_4_k_cu_21f76ac8_27894cuda3std3__48in_placeE
	.align		8
        /*0038*/ 	.dword	_ZN39_INTERNAL_98671680_4_k_cu_21f76ac8_27894cuda3std6ranges3__45__cpo4swapE
	.align		8
        /*0040*/ 	.dword	_ZN39_INTERNAL_98671680_4_k_cu_21f76ac8_27894cuda3std6ranges3__45__cpo9iter_moveE
	.align		8
        /*0048*/ 	.dword	_ZN39_INTERNAL_98671680_4_k_cu_21f76ac8_27894cute7productE
	.align		8
        /*0050*/ 	.dword	_ZN39_INTERNAL_98671680_4_k_cu_21f76ac8_27894cute1_E


//--------------------- .text._ZN7cutlass13device_kernelINS_4conv6kernel13ConvUniversalINS1_16ConvProblemShapeILNS1_8OperatorE1ELi3EEENS1_10collective14CollectiveConvINS1_46MainloopSm90TmaGmmaWarpSpecializedImplicitGemmILS5_1ELi11ELi3EN4cute5tupleIJNSA_1CILi1EEESD_SD_EEENS1_36KernelImplicitTmaWarpSpecializedSm90ELi1EEENSB_IJNSC_ILi256EEENSC_ILi64EEENSB_IJNSC_ILi32EEEEEEEEENS_6half_tESM_NSA_8TiledMMAINSA_8MMA_AtomIJNSA_4SM904GMMA25MMA_64x64x16_F32F16F16_SSILNSQ_5MajorE0ELSS_1ELNSQ_7ScaleInE1ELST_1EEEEEENSA_6LayoutISE_NSB_IJNSC_ILi0EEESX_SX_EEEEENSB_IJNSA_10UnderscoreES10_S10_EEEEENS7_6detail26Sm90ImplicitGemmTileTraitsINSA_20SM90_TMA_LOAD_IM2COLENSA_14ComposedLayoutINSA_7SwizzleILi2ELi4ELi3EEENSA_18smem_ptr_flag_bitsILi16EEENSW_INSB_IJNSB_IJNSC_ILi8EEESJ_EEENSB_IJSJ_SD_EEENSB_IJSD_NSC_ILi11EEEEEEEEENSB_IJNSB_IJSJ_SH_EEENSB_IJSD_SX_EEENSB_IJSX_NSC_ILi8192EEEEEEEEEEEEEvEENS14_INSA_13SM90_TMA_LOADENS16_INS17_ILi3ELi4ELi3EEES1A_NSW_INSB_IJNSB_IJSI_SD_EEENSB_IJS1B_NSC_ILi4EEEEEES1F_EEENSB_IJS1I_NSB_IJSI_NSC_ILi512EEEEEENSB_IJSX_NSC_ILi2048EEEEEEEEEEEEEvEEEENS_8epilogue10collective6detail29Sm90TmaWarpSpecializedAdapterINS25_15DefaultEpilogueISM_NSB_IJNSB_IJllllEEESD_SX_EEES2A_NS24_6thread17LinearCombinationISM_Li1EffLNS2B_9ScaleType4KindE0ELNS_15FloatRoundStyleE2ESM_EENS_4gemm15EpilogueDefaultEEEEEvvEEEEvNT_6ParamsE --------------------------
	.section	.text._ZN7cutlass13device_kernelINS_4conv6kernel13ConvUniversalINS1_16ConvProblemShapeILNS1_8OperatorE1ELi3EEENS1_10collective14CollectiveConvINS1_46MainloopSm90TmaGmmaWarpSpecializedImplicitGemmILS5_1ELi11ELi3EN4cute5tupleIJNSA_1CILi1EEESD_SD_EEENS1_36KernelImplicitTmaWarpSpecializedSm90ELi1EEENSB_IJNSC_ILi256EEENSC_ILi64EEENSB_IJNSC_ILi32EEEEEEEEENS_6half_tESM_NSA_8TiledMMAINSA_8MMA_AtomIJNSA_4SM904GMMA25MMA_64x64x16_F32F16F16_SSILNSQ_5MajorE0ELSS_1ELNSQ_7ScaleInE1ELST_1EEEEEENSA_6LayoutISE_NSB_IJNSC_ILi0EEESX_SX_EEEEENSB_IJNSA_10UnderscoreES10_S10_EEEEENS7_6detail26Sm90ImplicitGemmTileTraitsINSA_20SM90_TMA_LOAD_IM2COLENSA_14ComposedLayoutINSA_7SwizzleILi2ELi4ELi3EEENSA_18smem_ptr_flag_bitsILi16EEENSW_INSB_IJNSB_IJNSC_ILi8EEESJ_EEENSB_IJSJ_SD_EEENSB_IJSD_NSC_ILi11EEEEEEEEENSB_IJNSB_IJSJ_SH_EEENSB_IJSD_SX_EEENSB_IJSX_NSC_ILi8192EEEEEEEEEEEEEvEENS14_INSA_13SM90_TMA_LOADENS16_INS17_ILi3ELi4ELi3EEES1A_NSW_INSB_IJNSB_IJSI_SD_EEENSB_IJS1B_NSC_ILi4EEEEEES1F_EEENSB_IJS1I_NSB_IJSI_NSC_ILi512EEEEEENSB_IJSX_NSC_ILi2048EEEEEEEEEEEEEvEEEENS_8epilogue10collective6detail29Sm90TmaWarpSpecializedAdapterINS25_15DefaultEpilogueISM_NSB_IJNSB_IJllllEEESD_SX_EEES2A_NS24_6thread17LinearCombinationISM_Li1EffLNS2B_9ScaleType4KindE0ELNS_15FloatRoundStyleE2ESM_EENS_4gemm15EpilogueDefaultEEEEEvvEEEEvNT_6ParamsE,"ax",@progbits
	.align	128
.text._ZN7cutlass13device_kernelINS_4conv6kernel13ConvUniversalINS1_16ConvProblemShapeILNS1_8OperatorE1ELi3EEENS1_10collective14CollectiveConvINS1_46MainloopSm90TmaGmmaWarpSpecializedImplicitGemmILS5_1ELi11ELi3EN4cute5tupleIJNSA_1CILi1EEESD_SD_EEENS1_36KernelImplicitTmaWarpSpecializedSm90ELi1EEENSB_IJNSC_ILi256EEENSC_ILi64EEENSB_IJNSC_ILi32EEEEEEEEENS_6half_tESM_NSA_8TiledMMAINSA_8MMA_AtomIJNSA_4SM904GMMA25MMA_64x64x16_F32F16F16_SSILNSQ_5MajorE0ELSS_1ELNSQ_7ScaleInE1ELST_1EEEEEENSA_6LayoutISE_NSB_IJNSC_ILi0EEESX_SX_EEEEENSB_IJNSA_10UnderscoreES10_S10_EEEEENS7_6detail26Sm90ImplicitGemmTileTraitsINSA_20SM90_TMA_LOAD_IM2COLENSA_14ComposedLayoutINSA_7SwizzleILi2ELi4ELi3EEENSA_18smem_ptr_flag_bitsILi16EEENSW_INSB_IJNSB_IJNSC_ILi8EEESJ_EEENSB_IJSJ_SD_EEENSB_IJSD_NSC_ILi11EEEEEEEEENSB_IJNSB_IJSJ_SH_EEENSB_IJSD_SX_EEENSB_IJSX_NSC_ILi8192EEEEEEEEEEEEEvEENS14_INSA_13SM90_TMA_LOADENS16_INS17_ILi3ELi4ELi3EEES1A_NSW_INSB_IJNSB_IJSI_SD_EEENSB_IJS1B_NSC_ILi4EEEEEES1F_EEENSB_IJS1I_NSB_IJSI_NSC_ILi512EEEEEENSB_IJSX_NSC_ILi2048EEEEEEEEEEEEEvEEEENS_8epilogue10collective6detail29Sm90TmaWarpSpecializedAdapterINS25_15DefaultEpilogueISM_NSB_IJNSB_IJllllEEESD_SX_EEES2A_NS24_6thread17LinearCombinationISM_Li1EffLNS2B_9ScaleType4KindE0ELNS_15FloatRoundStyleE2ESM_EENS_4gemm15EpilogueDefaultEEEEEvvEEEEvNT_6ParamsE:
        .type           _ZN7cutlass13device_kernelINS_4conv6kernel13ConvUniversalINS1_16ConvProblemShapeILNS1_8OperatorE1ELi3EEENS1_10collective14CollectiveConvINS1_46MainloopSm90TmaGmmaWarpSpecializedImplicitGemmILS5_1ELi11ELi3EN4cute5tupleIJNSA_1CILi1EEESD_SD_EEENS1_36KernelImplicitTmaWarpSpecializedSm90ELi1EEENSB_IJNSC_ILi256EEENSC_ILi64EEENSB_IJNSC_ILi32EEEEEEEEENS_6half_tESM_NSA_8TiledMMAINSA_8MMA_AtomIJNSA_4SM904GMMA25MMA_64x64x16_F32F16F16_SSILNSQ_5MajorE0ELSS_1ELNSQ_7ScaleInE1ELST_1EEEEEENSA_6LayoutISE_NSB_IJNSC_ILi0EEESX_SX_EEEEENSB_IJNSA_10UnderscoreES10_S10_EEEEENS7_6detail26Sm90ImplicitGemmTileTraitsINSA_20SM90_TMA_LOAD_IM2COLENSA_14ComposedLayoutINSA_7SwizzleILi2ELi4ELi3EEENSA_18smem_ptr_flag_bitsILi16EEENSW_INSB_IJNSB_IJNSC_ILi8EEESJ_EEENSB_IJSJ_SD_EEENSB_IJSD_NSC_ILi11EEEEEEEEENSB_IJNSB_IJSJ_SH_EEENSB_IJSD_SX_EEENSB_IJSX_NSC_ILi8192EEEEEEEEEEEEEvEENS14_INSA_13SM90_TMA_LOADENS16_INS17_ILi3ELi4ELi3EEES1A_NSW_INSB_IJNSB_IJSI_SD_EEENSB_IJS1B_NSC_ILi4EEEEEES1F_EEENSB_IJS1I_NSB_IJSI_NSC_ILi512EEEEEENSB_IJSX_NSC_ILi2048EEEEEEEEEEEEEvEEEENS_8epilogue10collective6detail29Sm90TmaWarpSpecializedAdapterINS25_15DefaultEpilogueISM_NSB_IJNSB_IJllllEEESD_SX_EEES2A_NS24_6thread17LinearCombinationISM_Li1EffLNS2B_9ScaleType4KindE0ELNS_15FloatRoundStyleE2ESM_EENS_4gemm15EpilogueDefaultEEEEEvvEEEEvNT_6ParamsE,@function
        .size           _ZN7cutlass13device_kernelINS_4conv6kernel13ConvUniversalINS1_16ConvProblemShapeILNS1_8OperatorE1ELi3EEENS1_10collective14CollectiveConvINS1_46MainloopSm90TmaGmmaWarpSpecializedImplicitGemmILS5_1ELi11ELi3EN4cute5tupleIJNSA_1CILi1EEESD_SD_EEENS1_36KernelImplicitTmaWarpSpecializedSm90ELi1EEENSB_IJNSC_ILi256EEENSC_ILi64EEENSB_IJNSC_ILi32EEEEEEEEENS_6half_tESM_NSA_8TiledMMAINSA_8MMA_AtomIJNSA_4SM904GMMA25MMA_64x64x16_F32F16F16_SSILNSQ_5MajorE0ELSS_1ELNSQ_7ScaleInE1ELST_1EEEEEENSA_6LayoutISE_NSB_IJNSC_ILi0EEESX_SX_EEEEENSB_IJNSA_10UnderscoreES10_S10_EEEEENS7_6detail26Sm90ImplicitGemmTileTraitsINSA_20SM90_TMA_LOAD_IM2COLENSA_14ComposedLayoutINSA_7SwizzleILi2ELi4ELi3EEENSA_18smem_ptr_flag_bitsILi16EEENSW_INSB_IJNSB_IJNSC_ILi8EEESJ_EEENSB_IJSJ_SD_EEENSB_IJSD_NSC_ILi11EEEEEEEEENSB_IJNSB_IJSJ_SH_EEENSB_IJSD_SX_EEENSB_IJSX_NSC_ILi8192EEEEEEEEEEEEEvEENS14_INSA_13SM90_TMA_LOADENS16_INS17_ILi3ELi4ELi3EEES1A_NSW_INSB_IJNSB_IJSI_SD_EEENSB_IJS1B_NSC_ILi4EEEEEES1F_EEENSB_IJS1I_NSB_IJSI_NSC_ILi512EEEEEENSB_IJSX_NSC_ILi2048EEEEEEEEEEEEEvEEEENS_8epilogue10collective6detail29Sm90TmaWarpSpecializedAdapterINS25_15DefaultEpilogueISM_NSB_IJNSB_IJllllEEESD_SX_EEES2A_NS24_6thread17LinearCombinationISM_Li1EffLNS2B_9ScaleType4KindE0ELNS_15FloatRoundStyleE2ESM_EENS_4gemm15EpilogueDefaultEEEEEvvEEEEvNT_6ParamsE,(.L_x_261 - _ZN7cutlass13device_kernelINS_4conv6kernel13ConvUniversalINS1_16ConvProblemShapeILNS1_8OperatorE1ELi3EEENS1_10collective14CollectiveConvINS1_46MainloopSm90TmaGmmaWarpSpecializedImplicitGemmILS5_1ELi11ELi3EN4cute5tupleIJNSA_1CILi1EEESD_SD_EEENS1_36KernelImplicitTmaWarpSpecializedSm90ELi1EEENSB_IJNSC_ILi256EEENSC_ILi64EEENSB_IJNSC_ILi32EEEEEEEEENS_6half_tESM_NSA_8TiledMMAINSA_8MMA_AtomIJNSA_4SM904GMMA25MMA_64x64x16_F32F16F16_SSILNSQ_5MajorE0ELSS_1ELNSQ_7ScaleInE1ELST_1EEEEEENSA_6LayoutISE_NSB_IJNSC_ILi0EEESX_SX_EEEEENSB_IJNSA_10UnderscoreES10_S10_EEEEENS7_6detail26Sm90ImplicitGemmTileTraitsINSA_20SM90_TMA_LOAD_IM2COLENSA_14ComposedLayoutINSA_7SwizzleILi2ELi4ELi3EEENSA_18smem_ptr_flag_bitsILi16EEENSW_INSB_IJNSB_IJNSC_ILi8EEESJ_EEENSB_IJSJ_SD_EEENSB_IJSD_NSC_ILi11EEEEEEEEENSB_IJNSB_IJSJ_SH_EEENSB_IJSD_SX_EEENSB_IJSX_NSC_ILi8192EEEEEEEEEEEEEvEENS14_INSA_13SM90_TMA_LOADENS16_INS17_ILi3ELi4ELi3EEES1A_NSW_INSB_IJNSB_IJSI_SD_EEENSB_IJS1B_NSC_ILi4EEEEEES1F_EEENSB_IJS1I_NSB_IJSI_NSC_ILi512EEEEEENSB_IJSX_NSC_ILi2048EEEEEEEEEEEEEvEEEENS_8epilogue10collective6detail29Sm90TmaWarpSpecializedAdapterINS25_15DefaultEpilogueISM_NSB_IJNSB_IJllllEEESD_SX_EEES2A_NS24_6thread17LinearCombinationISM_Li1EffLNS2B_9ScaleType4KindE0ELNS_15FloatRoundStyleE2ESM_EENS_4gemm15EpilogueDefaultEEEEEvvEEEEvNT_6ParamsE)
        .other          _ZN7cutlass13device_kernelINS_4conv6kernel13ConvUniversalINS1_16ConvProblemShapeILNS1_8OperatorE1ELi3EEENS1_10collective14CollectiveConvINS1_46MainloopSm90TmaGmmaWarpSpecializedImplicitGemmILS5_1ELi11ELi3EN4cute5tupleIJNSA_1CILi1EEESD_SD_EEENS1_36KernelImplicitTmaWarpSpecializedSm90ELi1EEENSB_IJNSC_ILi256EEENSC_ILi64EEENSB_IJNSC_ILi32EEEEEEEEENS_6half_tESM_NSA_8TiledMMAINSA_8MMA_AtomIJNSA_4SM904GMMA25MMA_64x64x16_F32F16F16_SSILNSQ_5MajorE0ELSS_1ELNSQ_7ScaleInE1ELST_1EEEEEENSA_6LayoutISE_NSB_IJNSC_ILi0EEESX_SX_EEEEENSB_IJNSA_10UnderscoreES10_S10_EEEEENS7_6detail26Sm90ImplicitGemmTileTraitsINSA_20SM90_TMA_LOAD_IM2COLENSA_14ComposedLayoutINSA_7SwizzleILi2ELi4ELi3EEENSA_18smem_ptr_flag_bitsILi16EEENSW_INSB_IJNSB_IJNSC_ILi8EEESJ_EEENSB_IJSJ_SD_EEENSB_IJSD_NSC_ILi11EEEEEEEEENSB_IJNSB_IJSJ_SH_EEENSB_IJSD_SX_EEENSB_IJSX_NSC_ILi8192EEEEEEEEEEEEEvEENS14_INSA_13SM90_TMA_LOADENS16_INS17_ILi3ELi4ELi3EEES1A_NSW_INSB_IJNSB_IJSI_SD_EEENSB_IJS1B_NSC_ILi4EEEEEES1F_EEENSB_IJS1I_NSB_IJSI_NSC_ILi512EEEEEENSB_IJSX_NSC_ILi2048EEEEEEEEEEEEEvEEEENS_8epilogue10collective6detail29Sm90TmaWarpSpecializedAdapterINS25_15DefaultEpilogueISM_NSB_IJNSB_IJllllEEESD_SX_EEES2A_NS24_6thread17LinearCombinationISM_Li1EffLNS2B_9ScaleType4KindE0ELNS_15FloatRoundStyleE2ESM_EENS_4gemm15EpilogueDefaultEEEEEvvEEEEvNT_6ParamsE,@"STO_CUDA_ENTRY STV_DEFAULT"
_ZN7cutlass13device_kernelINS_4conv6kernel13ConvUniversalINS1_16ConvProblemShapeILNS1_8OperatorE1ELi3EEENS1_10collective14CollectiveConvINS1_46MainloopSm90TmaGmmaWarpSpecializedImplicitGemmILS5_1ELi11ELi3EN4cute5tupleIJNSA_1CILi1EEESD_SD_EEENS1_36KernelImplicitTmaWarpSpecializedSm90ELi1EEENSB_IJNSC_ILi256EEENSC_ILi64EEENSB_IJNSC_ILi32EEEEEEEEENS_6half_tESM_NSA_8TiledMMAINSA_8MMA_AtomIJNSA_4SM904GMMA25MMA_64x64x16_F32F16F16_SSILNSQ_5MajorE0ELSS_1ELNSQ_7ScaleInE1ELST_1EEEEEENSA_6LayoutISE_NSB_IJNSC_ILi0EEESX_SX_EEEEENSB_IJNSA_10UnderscoreES10_S10_EEEEENS7_6detail26Sm90ImplicitGemmTileTraitsINSA_20SM90_TMA_LOAD_IM2COLENSA_14ComposedLayoutINSA_7SwizzleILi2ELi4ELi3EEENSA_18smem_ptr_flag_bitsILi16EEENSW_INSB_IJNSB_IJNSC_ILi8EEESJ_EEENSB_IJSJ_SD_EEENSB_IJSD_NSC_ILi11EEEEEEEEENSB_IJNSB_IJSJ_SH_EEENSB_IJSD_SX_EEENSB_IJSX_NSC_ILi8192EEEEEEEEEEEEEvEENS14_INSA_13SM90_TMA_LOADENS16_INS17_ILi3ELi4ELi3EEES1A_NSW_INSB_IJNSB_IJSI_SD_EEENSB_IJS1B_NSC_ILi4EEEEEES1F_EEENSB_IJS1I_NSB_IJSI_NSC_ILi512EEEEEENSB_IJSX_NSC_ILi2048EEEEEEEEEEEEEvEEEENS_8epilogue10collective6detail29Sm90TmaWarpSpecializedAdapterINS25_15DefaultEpilogueISM_NSB_IJNSB_IJllllEEESD_SX_EEES2A_NS24_6thread17LinearCombinationISM_Li1EffLNS2B_9ScaleType4KindE0ELNS_15FloatRoundStyleE2ESM_EENS_4gemm15EpilogueDefaultEEEEEvvEEEEvNT_6ParamsE:
[----:B------:R-:W-:Y:S01]  /*0000*/  LDC R1, c[0x0][0x28] ;  /* 0x00000a00ff017b82 */ /* 0x000fe20000000800 */
[----:B------:R-:W0:Y:S01]  /*0010*/  S2R R9, SR_TID.X ;  /* 0x0000000000097919 */ /* 0x000e220000002100 */
[----:B------:R-:W-:Y:S01]  /*0020*/  ELECT P0, URZ, PT ;  /* 0x00000000003f782f */ /* 0x000fe20003800000 */
[----:B------:R-:W-:Y:S01]  /*0030*/  BSSY B0, `(.L_x_0) ;  /* 0x000000f000007945 */ /* 0x000fe20003800000 */
[--C-:B0-----:R-:W-:Y:S02]  /*0040*/  SHF.R.U32.HI R0, RZ, 0x5, R9.reuse ;  /* 0x00000005ff007819 */ /* 0x101fe40000011609 */
[----:B------:R-:W-:-:S03]  /*0050*/  SHF.R.U32.HI R3, RZ, 0x7, R9 ;  /* 0x00000007ff037819 */ /* 0x000fc60000011609 */
[----:B------:R-:W0:Y:S04]  /*0060*/  SHFL.IDX PT, R2, R0, RZ, 0x1f ;  /* 0x00001fff00027589 */ /* 0x000e2800000e0000 */
[----:B------:R1:W2:Y:S01]  /*0070*/  SHFL.IDX PT, R7, R3, RZ, 0x1f ;  /* 0x00001fff03077589 */ /* 0x0002a200000e0000 */
[----:B0-----:R-:W-:-:S13]  /*0080*/  ISETP.NE.OR P0, PT, R2, RZ, !P0 ;  /* 0x000000ff0200720c */ /* 0x001fda0004705670 */
[----:B-12---:R-:W-:Y:S05]  /*0090*/  @P0 BRA `(.L_x_1) ;  /* 0x0000000000200947 */ /* 0x006fea0003800000 */
[----:B------:R-:W-:Y:S02]  /*00a0*/  ULDC.64 UR4, c[0x0][0x198] ;  /* 0x0000660000047ab9 */ /* 0x000fe40000000a00 */
[----:B------:R-:W-:Y:S02]  /*00b0*/  UIADD3 UR6, UP0, UR4, 0xf0, URZ ;  /* 0x000000f004067890 */ /* 0x000fe4000ff1e03f */
[----:B------:R-:W-:Y:S02]  /*00c0*/  UIADD3 UR4, UP1, UR4, 0x270, URZ ;  /* 0x0000027004047890 */ /* 0x000fe4000ff3e03f */
[----:B------:R-:W-:Y:S02]  /*00d0*/  UIADD3.X UR7, URZ, UR5, URZ, UP0, !UPT ;  /* 0x000000053f077290 */ /* 0x000fe400087fe43f */
[----:B------:R-:W-:-:S07]  /*00e0*/  UIADD3.X UR5, URZ, UR5, URZ, UP1, !UPT ;  /* 0x000000053f057290 */ /* 0x000fce0008ffe43f */
[----:B------:R0:W-:Y:S02]  /*00f0*/  UTMACCTL.PF [UR6] ;  /* 0x00000000060079b9 */ /* 0x0001e40008040000 */
[----:B------:R0:W-:Y:S02]  /*0100*/  UTMACCTL.PF [UR4] ;  /* 0x00000000040079b9 */ /* 0x0001e40008040000 */
[----:B0-----:R-:W-:Y:S01]  /*0110*/  NOP ;  /* 0x0000000000007918 */ /* 0x001fe20000000000 */
.L_x_1:
[----:B------:R-:W-:Y:S05]  /*0120*/  BSYNC B0 ;  /* 0x0000000000007941 */ /* 0x000fea0003800000 */
.L_x_0:
[----:B------:R-:W0:Y:S01]  /*0130*/  SHFL.IDX PT, R0, R0, RZ, 0x1f ;  /* 0x00001fff00007589 */ /* 0x000e2200000e0000 */
[----:B------:R-:W-:-:S04]  /*0140*/  SHF.R.S32.HI R3, RZ, 0x1f, R2 ;  /* 0x0000001fff037819 */ /* 0x000fc80000011402 */
[----:B------:R-:W-:Y:S02]  /*0150*/  LEA.HI R3, R3, R2, RZ, 0x2 ;  /* 0x0000000203037211 */ /* 0x000fe400078f10ff */
[----:B0-----:R-:W-:-:S13]  /*0160*/  ISETP.NE.AND P0, PT, R0, RZ, PT ;  /* 0x000000ff0000720c */ /* 0x001fda0003f05270 */
[----:B------:R-:W-:Y:S05]  /*0170*/  @P0 BRA `(.L_x_2) ;  /* 0x00000000009c0947 */ /* 0x000fea0003800000 */
[----:B------:R-:W-:Y:S01]  /*0180*/  ELECT P0, URZ, PT ;  /* 0x00000000003f782f */ /* 0x000fe20003800000 */
[----:B------:R-:W-:-:S12]  /*0190*/  BSSY B0, `(.L_x_2) ;  /* 0x0000025000007945 */ /* 0x000fd80003800000 */
[----:B------:R-:W-:Y:S05]  /*01a0*/  @!P0 BRA `(.L_x_3) ;  /* 0x00000000008c8947 */ /* 0x000fea0003800000 */
[----:B------:R-:W0:Y:S01]  /*01b0*/  S2UR UR8, SR_CgaCtaId ;  /* 0x00000000000879c3 */ /* 0x000e220000008800 */
[----:B------:R-:W-:Y:S01]  /*01c0*/  UMOV UR4, 0x400 ;  /* 0x0000040000047882 */ /* 0x000fe20000000000 */
[----:B------:R-:W-:Y:S01]  /*01d0*/  UMOV UR5, 0x1 ;  /* 0x0000000100057882 */ /* 0x000fe20000000000 */
[----:B------:R-:W-:Y:S02]  /*01e0*/  UMOV UR6, 0x80 ;  /* 0x0000008000067882 */ /* 0x000fe40000000000 */
[----:B------:R-:W-:-:S04]  /*01f0*/  UIADD3 UR6, -UR6, 0x100000, URZ ;  /* 0x0010000006067890 */ /* 0x000fc8000fffe13f */
[----:B------:R-:W-:Y:S02]  /*0200*/  USHF.L.U32 UR7, UR6, 0xb, URZ ;  /* 0x0000000b06077899 */ /* 0x000fe4000800063f */
[----:B------:R-:W-:Y:S02]  /*0210*/  USHF.L.U32 UR6, UR6, 0x1, URZ ;  /* 0x0000000106067899 */ /* 0x000fe4000800063f */
[----:B0-----:R-:W-:Y:S02]  /*0220*/  ULEA UR8, UR8, UR4, 0x18 ;  /* 0x0000000408087291 */ /* 0x001fe4000f8ec03f */
[----:B------:R-:W-:-:S04]  /*0230*/  UIADD3 UR4, -UR5, 0x100000, URZ ;  /* 0x0010000005047890 */ /* 0x000fc8000fffe13f */
[----:B------:R-:W-:Y:S02]  /*0240*/  USHF.L.U32 UR5, UR4, 0xb, URZ ;  /* 0x0000000b04057899 */ /* 0x000fe4000800063f */
[----:B------:R-:W-:Y:S01]  /*0250*/  USHF.L.U32 UR4, UR4, 0x1, URZ ;  /* 0x0000000104047899 */ /* 0x000fe2000800063f */
[----:B------:R-:W0:Y:S11]  /*0260*/  FENCE.VIEW.ASYNC.S ;  /* 0x00000000000073c6 */ /* 0x000e360000000000 */
[----:B0-----:R0:W1:Y:S01]  /*0270*/  SYNCS.EXCH.64 URZ, [UR8+0x37000], UR4 ;  /* 0x03700004083f75b2 */ /* 0x0010620008000100 */
[----:B------:R0:W2:Y:S01]  /*0280*/  SYNCS.EXCH.64 URZ, [UR8+0x37058], UR6 ;  /* 0x03705806083f75b2 */ /* 0x0000a20008000100 */
[----:B------:R0:W3:Y:S01]  /*0290*/  SYNCS.EXCH.64 URZ, [UR8+0x37008], UR4 ;  /* 0x03700804083f75b2 */ /* 0x0000e20008000100 */
[----:B------:R0:W4:Y:S01]  /*02a0*/  SYNCS.EXCH.64 URZ, [UR8+0x37060], UR6 ;  /* 0x03706006083f75b2 */ /* 0x0001220008000100 */
[----:B------:R0:W0:Y:S01]  /*02b0*/  SYNCS.EXCH.64 URZ, [UR8+0x37010], UR4 ;  /* 0x03701004083f75b2 */ /* 0x0000220008000100 */
        /* <DEDUP_REMOVED lines=17> */
[----:B------:R-:W-:Y:S01]  /*03d0*/  NOP ;  /* 0x0000000000007918 */ /* 0x000fe20000000000 */
.L_x_3:
[----:B0-----:R-:W-:Y:S05]  /*03e0*/  BSYNC B0 ;  /* 0x0000000000007941 */ /* 0x001fea0003800000 */
.L_x_2:
[----:B------:R-:W-:Y:S01]  /*03f0*/  ULDC.64 UR4, c[0x0][0x618] ;  /* 0x0001860000047ab9 */ /* 0x000fe20000000a00 */
[----:B------:R-:W-:Y:S01]  /*0400*/  LOP3.LUT R3, R3, 0xfffffffc, RZ, 0xc0, !PT ;  /* 0xfffffffc03037812 */ /* 0x000fe200078ec0ff */
[----:B------:R-:W-:Y:S01]  /*0410*/  NOP ;  /* 0x0000000000007918 */ /* 0x000fe20000000000 */
[----:B------:R-:W-:Y:S01]  /*0420*/  ISETP.NE.U32.AND P0, PT, RZ, UR4, PT ;  /* 0x00000004ff007c0c */ /* 0x000fe2000bf05070 */
[----:B------:R-:W-:Y:S01]  /*0430*/  NOP ;  /* 0x0000000000007918 */ /* 0x000fe20000000000 */
[----:B------:R-:W-:Y:S01]  /*0440*/  SHF.R.S32.HI R0, RZ, 0x1f, R9 ;  /* 0x0000001fff007819 */ /* 0x000fe20000011409 */
[----:B------:R-:W-:Y:S01]  /*0450*/  IMAD.IADD R6, R2, 0x1, -R3 ;  /* 0x0000000102067824 */ /* 0x000fe200078e0a03 */
[----:B-1234-:R-:W-:Y:S01]  /*0460*/  BAR.SYNC.DEFER_BLOCKING 0x0 ;  /* 0x0000000000007b1d */ /* 0x01efe20000010000 */
[----:B------:R-:W-:Y:S02]  /*0470*/  ISETP.NE.AND.EX P0, PT, RZ, UR5, PT, P0 ;  /* 0x00000005ff007c0c */ /* 0x000fe4000bf05300 */
[----:B------:R-:W-:-:S02]  /*0480*/  LEA.HI R0, R0, R9, RZ, 0x7 ;  /* 0x0000000900007211 */ /* 0x000fc400078f38ff */
[C---:B------:R-:W-:Y:S01]  /*0490*/  LOP3.LUT P1, RZ, R7.reuse, R6, RZ, 0xfc, !PT ;  /* 0x0000000607ff7212 */ /* 0x040fe2000782fcff */
[----:B------:R-:W-:Y:S01]  /*04a0*/  ULDC.64 UR12, c[0x0][0x208] ;  /* 0x00008200000c7ab9 */ /* 0x000fe20000000a00 */
[----:B------:R-:W-:Y:S02]  /*04b0*/  LOP3.LUT R0, R0, 0xffffff80, RZ, 0xc0, !PT ;  /* 0xffffff8000007812 */ /* 0x000fe400078ec0ff */
[----:B------:R-:W-:Y:S02]  /*04c0*/  ISETP.NE.AND P2, PT, R7, 0x1, PT ;  /* 0x000000010700780c */ /* 0x000fe40003f45270 */
[----:B------:R-:W-:Y:S01]  /*04d0*/  SEL R2, RZ, 0x1, P1 ;  /* 0x00000001ff027807 */ /* 0x000fe20000800000 */
[----:B------:R-:W-:-:S03]  /*04e0*/  IMAD.IADD R0, R9, 0x1, -R0 ;  /* 0x0000000109007824 */ /* 0x000fc600078e0a00 */
[----:B------:R-:W-:Y:S01]  /*04f0*/  SEL R2, R2, 0x2, P2 ;  /* 0x0000000202027807 */ /* 0x000fe20001000000 */
[----:B------:R-:W-:Y:S06]  /*0500*/  @!P0 BRA `(.L_x_4) ;  /* 0x00000000001c8947 */ /* 0x000fec0003800000 */
[----:B------:R-:W0:Y:S02]  /*0510*/  LDC.64 R4, c[0x0][0x618] ;  /* 0x00018600ff047b82 */ /* 0x000e240000000a00 */
[----:B0-----:R-:W2:Y:S02]  /*0520*/  LDG.E.64 R4, desc[UR12][R4.64] ;  /* 0x0000000c04047981 */ /* 0x001ea4000c1e1b00 */
[----:B--2---:R-:W-:-:S04]  /*0530*/  ISETP.NE.U32.AND P0, PT, R4, RZ, PT ;  /* 0x000000ff0400720c */ /* 0x004fc80003f05070 */
[----:B------:R-:W-:-:S13]  /*0540*/  ISETP.NE.AND.EX P0, PT, R5, RZ, PT, P0 ;  /* 0x000000ff0500720c */ /* 0x000fda0003f05300 */
[----:B------:R-:W-:Y:S05]  /*0550*/  @!P0 BRA `(.L_x_4) ;  /* 0x0000000000088947 */ /* 0x000fea0003800000 */
[----:B------:R2:W5:Y:S01]  /*0560*/  LD.E R11, desc[UR12][R4.64] ;  /* 0x0000000c040b7980 */ /* 0x000562000c101900 */
[----:B------:R-:W-:Y:S05]  /*0570*/  BRA `(.L_x_5) ;  /* 0x0000000000207947 */ /* 0x000fea0003800000 */
.L_x_4:
[----:B------:R-:W-:Y:S02]  /*0580*/  ULDC.64 UR4, c[0x0][0x608] ;  /* 0x0001820000047ab9 */ /* 0x000fe40000000a00 */
[----:B------:R-:W-:-:S04]  /*0590*/  ISETP.NE.U32.AND P0, PT, RZ, UR4, PT ;  /* 0x00000004ff007c0c */ /* 0x000fc8000bf05070 */
[----:B------:R-:W-:-:S13]  /*05a0*/  ISETP.NE.AND.EX P0, PT, RZ, UR5, PT, P0 ;  /* 0x00000005ff007c0c */ /* 0x000fda000bf05300 */
[----:B------:R-:W-:Y:S05]  /*05b0*/  @!P0 BRA `(.L_x_6) ;  /* 0x00000000000c8947 */ /* 0x000fea0003800000 */
[----:B------:R-:W0:Y:S02]  /*05c0*/  LDC.64 R4, c[0x0][0x608] ;  /* 0x00018200ff047b82 */ /* 0x000e240000000a00 */
[----:B0-----:R0:W5:Y:S01]  /*05d0*/  LDG.E R11, desc[UR12][R4.64] ;  /* 0x0000000c040b7981 */ /* 0x001162000c1e1900 */
[----:B------:R-:W-:Y:S05]  /*05e0*/  BRA `(.L_x_5) ;  /* 0x0000000000047947 */ /* 0x000fea0003800000 */
.L_x_6:
[----:B------:R-:W1:Y:S02]  /*05f0*/  LDC R11, c[0x0][0x600] ;  /* 0x00018000ff0b7b82 */ /* 0x000e640000000800 */
.L_x_5:
[----:B------:R-:W-:Y:S02]  /*0600*/  ULDC.64 UR4, c[0x0][0x620] ;  /* 0x0001880000047ab9 */ /* 0x000fe40000000a00 */
[----:B------:R-:W-:-:S04]  /*0610*/  ISETP.NE.U32.AND P0, PT, RZ, UR4, PT ;  /* 0x00000004ff007c0c */ /* 0x000fc8000bf05070 */
[----:B------:R-:W-:-:S13]  /*0620*/  ISETP.NE.AND.EX P0, PT, RZ, UR5, PT, P0 ;  /* 0x00000005ff007c0c */ /* 0x000fda000bf05300 */
[----:B------:R-:W-:Y:S05]  /*0630*/  @!P0 BRA `(.L_x_7) ;  /* 0x00000000001c8947 */ /* 0x000fea0003800000 */
[----:B0-2---:R-:W0:Y:S02]  /*0640*/  LDC.64 R4, c[0x0][0x620] ;  /* 0x00018800ff047b82 */ /* 0x005e240000000a00 */
[----:B0-----:R-:W2:Y:S02]  /*0650*/  LDG.E.64 R4, desc[UR12][R4.64] ;  /* 0x0000000c04047981 */ /* 0x001ea4000c1e1b00 */
[----:B--2---:R-:W-:-:S04]  /*0660*/  ISETP.NE.U32.AND P0, PT, R4, RZ, PT ;  /* 0x000000ff0400720c */ /* 0x004fc80003f05070 */
[----:B------:R-:W-:-:S13]  /*0670*/  ISETP.NE.AND.EX P0, PT, R5, RZ, PT, P0 ;  /* 0x000000ff0500720c */ /* 0x000fda0003f05300 */
[----:B------:R-:W-:Y:S05]  /*0680*/  @!P0 BRA `(.L_x_7) ;  /* 0x0000000000088947 */ /* 0x000fea0003800000 */
[----:B------:R0:W5:Y:S01]  /*0690*/  LD.E R14, desc[UR12][R4.64] ;  /* 0x0000000c040e7980 */ /* 0x000162000c101900 */
[----:B------:R-:W-:Y:S05]  /*06a0*/  BRA `(.L_x_8) ;  /* 0x0000000000207947 */ /* 0x000fea0003800000 */
.L_x_7:
[----:B------:R-:W-:Y:S02]  /*06b0*/  ULDC.64 UR4, c[0x0][0x610] ;  /* 0x0001840000047ab9 */ /* 0x000fe40000000a00 */
[----:B------:R-:W-:-:S04]  /*06c0*/  ISETP.NE.U32.AND P0, PT, RZ, UR4, PT ;  /* 0x00000004ff007c0c */ /* 0x000fc8000bf05070 */
[----:B------:R-:W-:-:S13]  /*06d0*/  ISETP.NE.AND.EX P0, PT, RZ, UR5, PT, P0 ;  /* 0x00000005ff007c0c */ /* 0x000fda000bf05300 */
[----:B------:R-:W-:Y:S05]  /*06e0*/  @!P0 BRA `(.L_x_9) ;  /* 0x00000000000c8947 */ /* 0x000fea0003800000 */
[----:B------:R-:W3:Y:S02]  /*06f0*/  LDC.64 R14, c[0x0][0x610] ;  /* 0x00018400ff0e7b82 */ /* 0x000ee40000000a00 */
[----:B---3--:R4:W5:Y:S01]  /*0700*/  LDG.E R14, desc[UR12][R14.64] ;  /* 0x0000000c0e0e7981 */ /* 0x008962000c1e1900 */
[----:B------:R-:W-:Y:S05]  /*0710*/  BRA `(.L_x_8) ;  /* 0x0000000000047947 */ /* 0x000fea0003800000 */
.L_x_9:
[----:B------:R-:W3:Y:S02]  /*0720*/  LDC R14, c[0x0][0x604] ;  /* 0x00018100ff0e7b82 */ /* 0x000ee40000000800 */
.L_x_8:
[----:B------:R-:W1:Y:S01]  /*0730*/  LDC R3, c[0x0][0x3e8] ;  /* 0x0000fa00ff037b82 */ /* 0x000e620000000800 */
[----:B------:R-:W-:Y:S01]  /*0740*/  ULDC UR4, c[0x0][0x3dc] ;  /* 0x0000f70000047ab9 */ /* 0x000fe20000000800 */
[----:B------:R-:W-:Y:S01]  /*0750*/  ISETP.NE.AND P0, PT, R7, RZ, PT ;  /* 0x000000ff0700720c */ /* 0x000fe20003f05270 */
[----:B------:R-:W-:Y:S01]  /*0760*/  UIADD3 UR4, UR4, 0x1f, URZ ;  /* 0x0000001f04047890 */ /* 0x000fe2000fffe03f */
[----:B------:R-:W-:-:S03]  /*0770*/  ULDC.64 UR6, c[0x0][0x3e0] ;  /* 0x0000f80000067ab9 */ /* 0x000fc60000000a00 */
[----:B------:R-:W-:Y:S02]  /*0780*/  USHF.R.S32.HI UR5, URZ, 0x1f, UR4 ;  /* 0x0000001f3f057899 */ /* 0x000fe40008011404 */
[----:B------:R-:W-:Y:S02]  /*0790*/  UIMAD UR6, UR7, UR6, URZ ;  /* 0x00000006070672a4 */ /* 0x000fe4000f8e023f */
[----:B------:R-:W-:-:S04]  /*07a0*/  ULEA.HI UR5, UR5, UR4, URZ, 0x5 ;  /* 0x0000000405057291 */ /* 0x000fc8000f8f283f */
[----:B------:R-:W-:Y:S01]  /*07b0*/  USHF.R.S32.HI UR15, URZ, 0x5, UR5 ;  /* 0x000000053f0f7899 */ /* 0x000fe20008011405 */
[----:B-1----:R-:W-:-:S05]  /*07c0*/  IMAD R3, R3, UR6, RZ ;  /* 0x0000000603037c24 */ /* 0x002fca000f8e02ff */
[----:B------:R-:W-:Y:S01]  /*07d0*/  IMAD R3, R3, UR15, RZ ;  /* 0x0000000f03037c24 */ /* 0x000fe2000f8e02ff */
[----:B------:R-:W-:Y:S06]  /*07e0*/  @!P0 BRA `(.L_x_10) ;  /* 0x000000b000ac8947 */ /* 0x000fec0003800000 */
[----:B------:R-:W-:-:S13]  /*07f0*/  ISETP.NE.AND P0, PT, R7, 0x1, PT ;  /* 0x000000010700780c */ /* 0x000fda0003f05270 */
[----:B------:R-:W-:Y:S05]  /*0800*/  @P0 EXIT ;  /* 0x000000000000094d */ /* 0x000fea0003800000 */
[----:B------:R-:W-:Y:S01]  /*0810*/  ISETP.GE.AND P0, PT, R3, 0x1, PT ;  /* 0x000000010300780c */ /* 0x000fe20003f06270 */
[----:B------:R-:W-:Y:S01]  /*0820*/  UMOV UR4, URZ ;  /* 0x0000003f00047c82 */ /* 0x000fe20008000000 */
[----:B------:R-:W-:Y:S02]  /*0830*/  CS2R R54, SRZ ;  /* 0x0000000000367805 */ /* 0x000fe4000001ff00 */
[----:B------:R-:W-:Y:S02]  /*0840*/  CS2R R120, SRZ ;  /* 0x0000000000787805 */ /* 0x000fe4000001ff00 */
[----:B------:R-:W-:Y:S02]  /*0850*/  CS2R R122, SRZ ;  /* 0x00000000007a7805 */ /* 0x000fe4000001ff00 */
[----:B------:R-:W-:Y:S02]  /*0860*/  CS2R R124, SRZ ;  /* 0x00000000007c7805 */ /* 0x000fe4000001ff00 */
[----:B------:R-:W-:-:S02]  /*0870*/  CS2R R126, SRZ ;  /* 0x00000000007e7805 */ /* 0x000fc4000001ff00 */
[----:B------:R-:W-:Y:S02]  /*0880*/  CS2R R128, SRZ ;  /* 0x0000000000807805 */ /* 0x000fe4000001ff00 */
        /* <DEDUP_REMOVED lines=57> */
[----:B------:R-:W-:Y:S01]  /*0c20*/  CS2R R52, SRZ ;  /* 0x0000000000347805 */ /* 0x000fe2000001ff00 */
[----:B------:R-:W-:Y:S06]  /*0c30*/  @!P0 BRA `(.L_x_11) ;  /* 0x0000000000dc8947 */ /* 0x000fec0003800000 */
[----:B0-2---:R-:W-:-:S04]  /*0c40*/  LOP3.LUT R4, R2, 0x1, RZ, 0xfc, !PT ;  /* 0x0000000102047812 */ /* 0x005fc800078efcff */
[----:B------:R-:W-:-:S13]  /*0c50*/  ISETP.NE.AND P1, PT, R4, 0x3, PT ;  /* 0x000000030400780c */ /* 0x000fda0003f25270 */
[----:B------:R-:W-:Y:S05]  /*0c60*/  @!P1 BRA `(.L_x_12) ;  /* 0x0000000000049947 */ /* 0x000fea0003800000 */
[----:B------:R-:W-:Y:S01]  /*0c70*/  BPT.TRAP 0x1 ;  /* 0x000000040000795c */ /* 0x000fe20000300000 */
.L_x_12:
[----:B------:R-:W0:Y:S01]  /*0c80*/  S2UR UR5, SR_CgaCtaId ;  /* 0x00000000000579c3 */ /* 0x000e220000008800 */
[----:B------:R-:W-:Y:S01]  /*0c90*/  SHF.L.U32 R4, RZ, 0x1f, RZ ;  /* 0x0000001fff047819 */ /* 0x000fe200000006ff */
[----:B------:R-:W-:Y:S02]  /*0ca0*/  UMOV UR4, 0x400 ;  /* 0x0000040000047882 */ /* 0x000fe40000000000 */
[----:B0-----:R-:W-:-:S12]  /*0cb0*/  ULEA UR5, UR5, UR4, 0x18 ;  /* 0x0000000405057291 */ /* 0x001fd8000f8ec03f */
.L_x_13:
[----:B0-----:R-:W-:-:S04]  /*0cc0*/  IMAD.U32 R5, RZ, RZ, UR5 ;  /* 0x00000005ff057e24 */ /* 0x001fc8000f8e00ff */
[----:B------:R0:W1:Y:S03]  /*0cd0*/  SYNCS.PHASECHK.TRANS64.TRYWAIT P1, [R5+URZ+0x37000], R4 ;  /* 0x03700004050075a7 */ /* 0x000066000802017f */
[----:B-1----:R-:W-:Y:S05]  /*0ce0*/  @!P1 NANOSLEEP.SYNCS 0x989680 ;  /* 0x009896800000995d */ /* 0x002fea0003900000 */
[----:B------:R-:W1:Y:S02]  /*0cf0*/  @!P1 SYNCS.PHASECHK.TRANS64 P1, [R5+URZ+0x37000], R4 ;  /* 0x03700004050095a7 */ /* 0x000e64000802007f */
[----:B-1----:R-:W-:Y:S05]  /*0d00*/  @!P1 BRA `(.L_x_13) ;  /* 0xfffffffc00ec9947 */ /* 0x002fea000383ffff */
[----:B------:R-:W-:Y:S01]  /*0d10*/  USHF.R.U32.HI UR4, URZ, 0x4, UR5 ;  /* 0x000000043f047899 */ /* 0x000fe20008011605 */
[----:B------:R-:W-:Y:S01]  /*0d20*/  WARPGROUP.ARRIVE ;  /* 0x00000000000079c5 */ /* 0x000fe20000000000 */
[----:B------:R-:W-:Y:S02]  /*0d30*/  UIADD3 UR5, UR5, 0x2c000, URZ ;  /* 0x0002c00005057890 */ /* 0x000fe4000fffe03f */
[----:B------:R-:W-:Y:S02]  /*0d40*/  ULOP3.LUT UR4, UR4, 0x3fff, URZ, 0xc0, !UPT ;  /* 0x00003fff04047892 */ /* 0x000fe4000f8ec03f */
[----:B------:R-:W-:Y:S02]  /*0d50*/  USHF.R.U32.HI UR5, URZ, 0x4, UR5 ;  /* 0x000000043f057899 */ /* 0x000fe40008011605 */
[----:B------:R-:W-:Y:S02]  /*0d60*/  ULOP3.LUT UR14, UR4, 0x10000, URZ, 0xfc, !UPT ;  /* 0x00010000040e7892 */ /* 0x000fe4000f8efc3f */
[----:B------:R-:W-:-:S02]  /*0d70*/  ULOP3.LUT UR8, UR5, 0x3fff, URZ, 0xc0, !UPT ;  /* 0x00003fff05087892 */ /* 0x000fc4000f8ec03f */
[----:B------:R-:W-:Y:S02]  /*0d80*/  UIADD3 UR9, UR14, 0x100, URZ ;  /* 0x000001000e097890 */ /* 0x000fe4000fffe03f */
[----:B------:R-:W-:Y:S01]  /*0d90*/  UIADD3 UR10, UR14, 0x200, URZ ;  /* 0x000002000e0a7890 */ /* 0x000fe2000fffe03f */
[----:B------:R-:W-:Y:S02]  /*0da0*/  UMOV UR7, 0x40000040 ;  /* 0x4000004000077882 */ /* 0x000fe40000000000 */
[----:B------:R-:W-:Y:S01]  /*0db0*/  UMOV UR6, UR8 ;  /* 0x0000000800067c82 */ /* 0x000fe20008000000 */
[----:B------:R-:W-:Y:S01]  /*0dc0*/  UMOV UR4, UR14 ;  /* 0x0000000e00047c82 */ /* 0x000fe20008000000 */
[----:B------:R-:W-:Y:S01]  /*0dd0*/  UMOV UR5, 0x80000020 ;  /* 0x8000002000057882 */ /* 0x000fe20000000000 */
[----:B------:R-:W-:Y:S01]  /*0de0*/  UIADD3 UR11, UR14, 0x300, URZ ;  /* 0x000003000e0b7890 */ /* 0x000fe2000fffe03f */
[----:B------:R-:W-:Y:S01]  /*0df0*/  HGMMA.64x64x16.F32 R120, gdesc[UR4].tnspB, RZ, !UPT ;  /* 0x40e00000047879f0 */ /* 0x000fe2000c7008ff */
        /* <DEDUP_REMOVED lines=9> */
[----:B------:R-:W-:-:S02]  /*0e90*/  UMOV UR5, 0x80000020 ;  /* 0x8000002000057882 */ /* 0x000fc40000000000 */
[----:B------:R-:W-:Y:S01]  /*0ea0*/  HGMMA.64x64x16.F32 R24, gdesc[UR4].tnspB, RZ, !UPT ;  /* 0x40e00000041879f0 */ /* 0x000fe2000c7008ff */
[----:B------:R-:W-:Y:S02]  /*0eb0*/  UIADD3 UR4, UR14, 0x2, URZ ;  /* 0x000000020e047890 */ /* 0x000fe4000fffe03f */
[----:B------:R-:W-:Y:S02]  /*0ec0*/  UIADD3 UR6, UR8, 0x80, URZ ;  /* 0x0000008008067890 */ /* 0x000fe4000fffe03f */
[----:B------:R-:W-:Y:S01]  /*0ed0*/  UIADD3 UR8, UR14, 0x102, URZ ;  /* 0x000001020e087890 */ /* 0x000fe2000fffe03f */
[----:B------:R-:W-:Y:S01]  /*0ee0*/  UMOV UR5, 0x80000020 ;  /* 0x8000002000057882 */ /* 0x000fe20000000000 */
[----:B------:R-:W-:-:S05]  /*0ef0*/  UMOV UR7, 0x40000040 ;  /* 0x4000004000077882 */ /* 0x000fca0000000000 */
[----:B------:R-:W-:Y:S01]  /*0f00*/  HGMMA.64x64x16.F32 R120, gdesc[UR4].tnspB, R120 ;  /* 0x40e00000047879f0 */ /* 0x000fe20008700878 */
[----:B------:R-:W-:Y:S01]  /*0f10*/  UMOV UR4, UR8 ;  /* 0x0000000800047c82 */ /* 0x000fe20008000000 */
[----:B------:R-:W-:Y:S02]  /*0f20*/  UMOV UR5, 0x80000020 ;  /* 0x8000002000057882 */ /* 0x000fe40000000000 */
[----:B------:R-:W-:Y:S01]  /*0f30*/  HGMMA.64x64x16.F32 R88, gdesc[UR4].tnspB, R88 ;  /* 0x40e00000045879f0 */ /* 0x000fe20008700858 */
[----:B------:R-:W-:Y:S01]  /*0f40*/  UMOV UR4, UR9 ;  /* 0x0000000900047c82 */ /* 0x000fe20008000000 */
[----:B------:R-:W-:Y:S02]  /*0f50*/  UMOV UR5, 0x80000020 ;  /* 0x8000002000057882 */ /* 0x000fe40000000000 */
[----:B------:R-:W-:Y:S01]  /*0f60*/  HGMMA.64x64x16.F32 R56, gdesc[UR4].tnspB, R56 ;  /* 0x40e00000043879f0 */ /* 0x000fe20008700838 */
[----:B------:R-:W-:Y:S01]  /*0f70*/  UMOV UR4, UR10 ;  /* 0x0000000a00047c82 */ /* 0x000fe20008000000 */
[----:B------:R-:W-:-:S02]  /*0f80*/  UMOV UR5, 0x80000020 ;  /* 0x8000002000057882 */ /* 0x000fc40000000000 */
[----:B------:R-:W-:Y:S01]  /*0f90*/  HGMMA.64x64x16.F32 R24, gdesc[UR4].tnspB, R24, gsb0 ;  /* 0x40e00000041879f0 */ /* 0x000fe20008000818 */
[----:B------:R-:W-:-:S05]  /*0fa0*/  UMOV UR4, 0x1 ;  /* 0x0000000100047882 */ /* 0x000fca0000000000 */
.L_x_11:
[----:B0-2---:R-:W-:-:S05]  /*0fb0*/  VIMNMX R4, R3, 0x1, PT ;  /* 0x0000000103047848 */ /* 0x005fca0003fe0100 */
[----:B------:R-:W-:-:S05]  /*0fc0*/  IMAD.IADD R3, R3, 0x1, -R4 ;  /* 0x0000000103037824 */ /* 0x000fca00078e0a04 */
[----:B------:R-:W-:-:S13]  /*0fd0*/  ISETP.GE.AND P1, PT, R3, 0x1, PT ;  /* 0x000000010300780c */ /* 0x000fda0003f26270 */
[----:B------:R-:W-:Y:S05]  /*0fe0*/  @!P1 BRA `(.L_x_14) ;  /* 0x00000004004c9947 */ /* 0x000fea0003800000 */
[----:B------:R-:W0:Y:S01]  /*0ff0*/  S2UR UR5, SR_CgaCtaId ;  /* 0x00000000000579c3 */ /* 0x000e220000008800 */
[----:B------:R-:W-:Y:S01]  /*1000*/  UMOV UR6, 0x400 ;  /* 0x0000040000067882 */ /* 0x000fe20000000000 */
[----:B------:R-:W-:Y:S01]  /*1010*/  LOP3.LUT R8, R2, 0x1, RZ, 0xfc, !PT ;  /* 0x0000000102087812 */ /* 0x000fe200078efcff */
[----:B------:R-:W-:Y:S01]  /*1020*/  IMAD.MOV.U32 R7, RZ, RZ, RZ ;  /* 0x000000ffff077224 */ /* 0x000fe200078e00ff */
[----:B------:R-:W-:Y:S01]  /*1030*/  UISETP.NE.U32.AND UP0, UPT, UR4, URZ, UPT ;  /* 0x0000003f0400728c */ /* 0x000fe2000bf05070 */
[----:B------:R-:W-:Y:S01]  /*1040*/  IMAD.MOV.U32 R4, RZ, RZ, R3 ;  /* 0x000000ffff047224 */ /* 0x000fe200078e0003 */
[----:B0-----:R-:W-:-:S04]  /*1050*/  ULEA UR6, UR5, UR6, 0x18 ;  /* 0x0000000605067291 */ /* 0x001fc8000f8ec03f */
[----:B------:R-:W-:Y:S02]  /*1060*/  UIADD3 UR5, UR6, 0x2c000, URZ ;  /* 0x0002c00006057890 */ /* 0x000fe4000fffe03f */
[----:B------:R-:W-:Y:S02]  /*1070*/  USHF.R.U32.HI UR7, URZ, 0x4, UR6 ;  /* 0x000000043f077899 */ /* 0x000fe40008011606 */
[----:B------:R-:W-:Y:S02]  /*1080*/  USHF.R.U32.HI UR5, URZ, 0x4, UR5 ;  /* 0x000000043f057899 */ /* 0x000fe40008011605 */
[----:B------:R-:W-:Y:S02]  /*1090*/  ULOP3.LUT UR7, UR7, 0x3fff, URZ, 0xc0, !UPT ;  /* 0x00003fff07077892 */ /* 0x000fe4000f8ec03f */
[----:B------:R-:W-:Y:S02]  /*10a0*/  ULOP3.LUT UR18, UR5, 0x3fff, URZ, 0xc0, !UPT ;  /* 0x00003fff05127892 */ /* 0x000fe4000f8ec03f */
[----:B------:R-:W-:Y:S01]  /*10b0*/  ULOP3.LUT UR19, UR7, 0x10000, URZ, 0xfc, !UPT ;  /* 0x0001000007137892 */ /* 0x000fe2000f8efc3f */
[----:B------:R-:W-:-:S11]  /*10c0*/  UMOV UR5, URZ ;  /* 0x0000003f00057c82 */ /* 0x000fd60008000000 */
.L_x_19:
[----:B------:R-:W-:-:S13]  /*10d0*/  ISETP.NE.AND P2, PT, R8, 0x3, PT ;  /* 0x000000030800780c */ /* 0x000fda0003f45270 */
[----:B0-----:R-:W-:Y:S05]  /*10e0*/  @!P2 BRA `(.L_x_15) ;  /* 0x000000000004a947 */ /* 0x001fea0003800000 */
[----:B------:R-:W-:Y:S01]  /*10f0*/  BPT.TRAP 0x1 ;  /* 0x000000040000795c */ /* 0x000fe20000300000 */
.L_x_15:
[----:B------:R-:W-:Y:S01]  /*1100*/  SHF.L.U32 R5, R7, 0x1f, RZ ;  /* 0x0000001f07057819 */ /* 0x000fe200000006ff */
[----:B------:R-:W-:-:S12]  /*1110*/  ULEA UR7, UR4, UR6, 0x3 ;  /* 0x0000000604077291 */ /* 0x000fd8000f8e183f */
.L_x_16:
[----:B0-----:R-:W-:-:S04]  /*1120*/  IMAD.U32 R6, RZ, RZ, UR7 ;  /* 0x00000007ff067e24 */ /* 0x001fc8000f8e00ff */
[----:B------:R0:W1:Y:S03]  /*1130*/  SYNCS.PHASECHK.TRANS64.TRYWAIT P1, [R6+URZ+0x37000], R5 ;  /* 0x03700005060075a7 */ /* 0x000066000802017f */
[----:B-1----:R-:W-:Y:S05]  /*1140*/  @!P1 NANOSLEEP.SYNCS 0x989680 ;  /* 0x009896800000995d */ /* 0x002fea0003900000 */
[----:B------:R-:W1:Y:S02]  /*1150*/  @!P1 SYNCS.PHASECHK.TRANS64 P1, [R6+URZ+0x37000], R5 ;  /* 0x03700005060095a7 */ /* 0x000e64000802007f */
[----:B-1----:R-:W-:Y:S05]  /*1160*/  @!P1 BRA `(.L_x_16) ;  /* 0xfffffffc00ec9947 */ /* 0x002fea000383ffff */
[----:B------:R-:W-:Y:S01]  /*1170*/  ULEA UR7, UR4, UR19, 0xa ;  /* 0x0000001304077291 */ /* 0x000fe2000f8e503f */
[----:B------:R-:W-:Y:S01]  /*1180*/  WARPGROUP.ARRIVE ;  /* 0x00000000000079c5 */ /* 0x000fe20000000000 */
[----:B------:R-:W-:Y:S02]  /*1190*/  ULEA UR14, UR4, UR18, 0x8 ;  /* 0x00000012040e7291 */ /* 0x000fe4000f8e403f */
[----:B------:R-:W-:Y:S02]  /*11a0*/  UIADD3 UR15, UR7, 0x100, URZ ;  /* 0x00000100070f7890 */ /* 0x000fe4000fffe03f */
[----:B------:R-:W-:Y:S02]  /*11b0*/  UIADD3 UR16, UR7, 0x200, URZ ;  /* 0x0000020007107890 */ /* 0x000fe4000fffe03f */
[----:B------:R-:W-:Y:S01]  /*11c0*/  UMOV UR8, UR7 ;  /* 0x0000000700087c82 */ /* 0x000fe20008000000 */
[----:B------:R-:W-:Y:S01]  /*11d0*/  UMOV UR9, 0x80000020 ;  /* 0x8000002000097882 */ /* 0x000fe20000000000 */
[----:B------:R-:W-:Y:S01]  /*11e0*/  UMOV UR10, UR14 ;  /* 0x0000000e000a7c82 */ /* 0x000fe20008000000 */
[----:B------:R-:W-:Y:S01]  /*11f0*/  UMOV UR11, 0x40000040 ;  /* 0x40000040000b7882 */ /* 0x000fe20000000000 */
[----:B------:R-:W-:Y:S01]  /*1200*/  UIADD3 UR17, UR7, 0x300, URZ ;  /* 0x0000030007117890 */ /* 0x000fe2000fffe03f */
[----:B------:R-:W-:Y:S01]  /*1210*/  HGMMA.64x64x16.F32 R120, gdesc[UR8].tnspB, R120, UP0 ;  /* 0x40e00000087879f0 */ /* 0x000fe2000bf00878 */
[----:B------:R-:W-:Y:S01]  /*1220*/  UMOV UR8, UR15 ;  /* 0x0000000f00087c82 */ /* 0x000fe20008000000 */
[----:B------:R-:W-:Y:S01]  /*1230*/  UMOV UR9, 0x80000020 ;  /* 0x8000002000097882 */ /* 0x000fe20000000000 */
[----:B------:R-:W-:Y:S01]  /*1240*/  UIADD3 UR15, UR7, 0x202, URZ ;  /* 0x00000202070f7890 */ /* 0x000fe2000fffe03f */
[----:B------:R-:W-:Y:S01]  /*1250*/  HGMMA.64x64x16.F32 R88, gdesc[UR8].tnspB, R88, UP0 ;  /* 0x40e00000085879f0 */ /* 0x000fe2000bf00858 */
[----:B------:R-:W-:Y:S01]  /*1260*/  UMOV UR8, UR16 ;  /* 0x0000001000087c82 */ /* 0x000fe20008000000 */
[----:B------:R-:W-:-:S02]  /*1270*/  UMOV UR9, 0x80000020 ;  /* 0x8000002000097882 */ /* 0x000fc40000000000 */
[----:B------:R-:W-:Y:S01]  /*1280*/  HGMMA.64x64x16.F32 R56, gdesc[UR8].tnspB, R56, UP0 ;  /* 0x40e00000083879f0 */ /* 0x000fe2000bf00838 */
[----:B------:R-:W-:Y:S01]  /*1290*/  UMOV UR8, UR17 ;  /* 0x0000001100087c82 */ /* 0x000fe20008000000 */
[----:B------:R-:W-:Y:S02]  /*12a0*/  UMOV UR9, 0x80000020 ;  /* 0x8000002000097882 */ /* 0x000fe40000000000 */
[----:B------:R-:W-:Y:S01]  /*12b0*/  HGMMA.64x64x16.F32 R24, gdesc[UR8].tnspB, R24, UP0 ;  /* 0x40e00000081879f0 */ /* 0x000fe2000bf00818 */
[----:B------:R-:W-:Y:S02]  /*12c0*/  UIADD3 UR8, UR7, 0x2, URZ ;  /* 0x0000000207087890 */ /* 0x000fe4000fffe03f */
[----:B------:R-:W-:Y:S02]  /*12d0*/  UIADD3 UR10, UR14, 0x80, URZ ;  /* 0x000000800e0a7890 */ /* 0x000fe4000fffe03f */
[----:B------:R-:W-:Y:S01]  /*12e0*/  UIADD3 UR14, UR7, 0x102, URZ ;  /* 0x00000102070e7890 */ /* 0x000fe2000fffe03f */
[----:B------:R-:W-:Y:S01]  /*12f0*/  UMOV UR9, 0x80000020 ;  /* 0x8000002000097882 */ /* 0x000fe20000000000 */
[----:B------:R-:W-:Y:S01]  /*1300*/  UMOV UR11, 0x40000040 ;  /* 0x40000040000b7882 */ /* 0x000fe20000000000 */
[----:B------:R-:W-:-:S04]  /*1310*/  UIADD3 UR7, UR7, 0x302, URZ ;  /* 0x0000030207077890 */ /* 0x000fc8000fffe03f */
        /* <DEDUP_REMOVED lines=9> */
[----:B------:R-:W-:Y:S03]  /*13b0*/  HGMMA.64x64x16.F32 R24, gdesc[UR8].tnspB, R24, gsb0 ;  /* 0x40e00000081879f0 */ /* 0x000fe60008000818 */
[----:B------:R-:W-:Y:S02]  /*13c0*/  WARPGROUP.DEPBAR.LE gsb0, 0x1 ;  /* 0x00008000000079c5 */ /* 0x000fe40000010100 */
[----:B------:R-:W-:Y:S05]  /*13d0*/  @!P2 BRA `(.L_x_17) ;  /* 0x000000000004a947 */ /* 0x000fea0003800000 */
[----:B------:R-:W-:Y:S01]  /*13e0*/  BPT.TRAP 0x1 ;  /* 0x000000040000795c */ /* 0x000fe20000300000 */
.L_x_17:
[----:B------:R-:W-:Y:S01]  /*13f0*/  ULEA UR7, UR5, UR6, 0x3 ;  /* 0x0000000605077291 */ /* 0x000fe2000f8e183f */
[----:B------:R-:W-:-:S03]  /*1400*/  ISETP.GT.U32.AND P1, PT, R2, 0x1, PT ;  /* 0x000000010200780c */ /* 0x000fc60003f24070 */
[----:B------:R-:W-:-:S04]  /*1410*/  UIADD3 UR7, UR7, 0x37058, URZ ;  /* 0x0003705807077890 */ /* 0x000fc8000fffe03f */
[----:B------:R-:W-:-:S09]  /*1420*/  UPRMT UR7, URZ, 0x654, UR7 ;  /* 0x000006543f077896 */ /* 0x000fd20008000007 */
[----:B------:R-:W-:Y:S01]  /*1430*/  SYNCS.ARRIVE.TRANS64.RED.A1T0 RZ, [UR7], RZ ;  /* 0x000000ffffff79a7 */ /* 0x000fe20008100407 */
[----:B------:R-:W-:Y:S05]  /*1440*/  @P1 BRA `(.L_x_18) ;  /* 0x0000000000041947 */ /* 0x000fea0003800000 */
[----:B------:R-:W-:Y:S01]  /*1450*/  BPT.TRAP 0x1 ;  /* 0x000000040000795c */ /* 0x000fe20000300000 */
.L_x_18:
[----:B------:R-:W-:Y:S01]  /*1460*/  UIADD3 UR4, UR4, 0x1, URZ ;  /* 0x0000000104047890 */ /* 0x000fe2000fffe03f */
[C---:B------:R-:W-:Y:S01]  /*1470*/  ISETP.GT.AND P1, PT, R4.reuse, 0x1, PT ;  /* 0x000000010400780c */ /* 0x040fe20003f24270 */
[----:B------:R-:W-:Y:S01]  /*1480*/  UIADD3 UR5, UR5, 0x1, URZ ;  /* 0x0000000105057890 */ /* 0x000fe2000fffe03f */
[----:B------:R-:W-:Y:S01]  /*1490*/  VIADD R4, R4, 0xffffffff ;  /* 0xffffffff04047836 */ /* 0x000fe20000000000 */
[----:B------:R-:W-:Y:S02]  /*14a0*/  UISETP.NE.AND UP0, UPT, UR4, 0xb, UPT ;  /* 0x0000000b0400788c */ /* 0x000fe4000bf05270 */
[----:B------:R-:W-:Y:S02]  /*14b0*/  UISETP.NE.AND UP1, UPT, UR5, 0xb, UPT ;  /* 0x0000000b0500788c */ /* 0x000fe4000bf25270 */
[----:B------:R-:W-:Y:S02]  /*14c0*/  USEL UR7, URZ, 0x1, UP0 ;  /* 0x000000013f077887 */ /* 0x000fe40008000000 */
[----:B------:R-:W-:-:S02]  /*14d0*/  USEL UR4, UR4, URZ, UP0 ;  /* 0x0000003f04047287 */ /* 0x000fc40008000000 */
[----:B------:R-:W-:Y:S02]  /*14e0*/  USEL UR5, UR5, URZ, UP1 ;  /* 0x0000003f05057287 */ /* 0x000fe40008800000 */
[----:B------:R-:W-:Y:S01]  /*14f0*/  UPLOP3.LUT UP0, UPT, UPT, UPT, UPT, 0x80, 0x0 ;  /* 0x000000000000789c */ /* 0x000fe20003f0f070 */
[----:B------:R-:W-:Y:S01]  /*1500*/  LOP3.LUT R7, R7, UR7, RZ, 0x3c, !PT ;  /* 0x0000000707077c12 */ /* 0x000fe2000f8e3cff */
[----:B------:R-:W-:Y:S09]  /*1510*/  @P1 BRA `(.L_x_19) ;  /* 0xfffffff800ec1947 */ /* 0x000ff2000383ffff */
.L_x_14:
[----:B------:R-:W-:Y:S02]  /*1520*/  WARPGROUP.DEPBAR.LE gsb0, 0x0 ;  /* 0x00008000000079c5 */ /* 0x000fe40000010000 */
[----:B------:R-:W-:Y:S05]  /*1530*/  @!P0 BRA `(.L_x_20) ;  /* 0x0000000000448947 */ /* 0x000fea0003800000 */
[----:B------:R-:W-:-:S04]  /*1540*/  LOP3.LUT R4, R2, 0x1, RZ, 0xfc, !PT ;  /* 0x0000000102047812 */ /* 0x000fc800078efcff */
[----:B------:R-:W-:-:S13]  /*1550*/  ISETP.NE.AND P0, PT, R4, 0x3, PT ;  /* 0x000000030400780c */ /* 0x000fda0003f05270 */
[----:B------:R-:W-:Y:S05]  /*1560*/  @!P0 BRA `(.L_x_21) ;  /* 0x0000000000048947 */ /* 0x000fea0003800000 */
[----:B------:R-:W-:Y:S01]  /*1570*/  BPT.TRAP 0x1 ;  /* 0x000000040000795c */ /* 0x000fe20000300000 */
.L_x_21:
[----:B0-----:R-:W0:Y:S01]  /*1580*/  S2R R6, SR_CgaCtaId ;  /* 0x0000000000067919 */ /* 0x001e220000008800 */
[----:B------:R-:W-:Y:S01]  /*1590*/  IMAD.WIDE.U32 R4, R3, -0x45d1745d, RZ ;  /* 0xba2e8ba303047825 */ /* 0x000fe200078e00ff */
[----:B------:R-:W-:-:S04]  /*15a0*/  ISETP.GT.U32.AND P0, PT, R2, 0x1, PT ;  /* 0x000000010200780c */ /* 0x000fc80003f04070 */
[----:B------:R-:W-:Y:S02]  /*15b0*/  SHF.R.U32.HI R4, RZ, 0x3, R5 ;  /* 0x00000003ff047819 */ /* 0x000fe40000011605 */
[----:B------:R-:W-:-:S03]  /*15c0*/  MOV R5, 0x400 ;  /* 0x0000040000057802 */ /* 0x000fc60000000f00 */
[----:B------:R-:W-:Y:S01]  /*15d0*/  IMAD R3, R4, -0xb, R3 ;  /* 0xfffffff504037824 */ /* 0x000fe200078e0203 */
[----:B0-----:R-:W-:-:S05]  /*15e0*/  LEA R6, R6, R5, 0x18 ;  /* 0x0000000506067211 */ /* 0x001fca00078ec0ff */
[----:B------:R-:W-:-:S04]  /*15f0*/  IMAD R3, R3, 0x8, R6 ;  /* 0x0000000803037824 */ /* 0x000fc800078e0206 */
[----:B------:R-:W-:-:S05]  /*1600*/  VIADD R3, R3, 0x37058 ;  /* 0x0003705803037836 */ /* 0x000fca0000000000 */
[----:B------:R-:W-:-:S04]  /*1610*/  PRMT R3, RZ, 0x654, R3 ;  /* 0x00000654ff037816 */ /* 0x000fc80000000003 */
[----:B------:R1:W-:Y:S01]  /*1620*/  SYNCS.ARRIVE.TRANS64.RED.A1T0 RZ, [R3+URZ], RZ ;  /* 0x000000ff03ff79a7 */ /* 0x0003e2000810043f */
[----:B------:R-:W-:Y:S05]  /*1630*/  @P0 BRA `(.L_x_20) ;  /* 0x0000000000040947 */ /* 0x000fea0003800000 */
[----:B------:R-:W-:Y:S01]  /*1640*/  BPT.TRAP 0x1 ;  /* 0x000000040000795c */ /* 0x000fe20000300000 */
.L_x_20:
[----:B------:R-:W2:Y:S01]  /*1650*/  S2R R4, SR_CTAID.Y ;  /* 0x0000000000047919 */ /* 0x000ea20000002600 */
[----:B------:R-:W-:Y:S01]  /*1660*/  ULDC.64 UR4, c[0x0][0x280] ;  /* 0x0000a00000047ab9 */ /* 0x000fe20000000a00 */
[----:B-1----:R-:W-:Y:S01]  /*1670*/  SHF.R.S32.HI R3, RZ, 0x1f, R0 ;  /* 0x0000001fff037819 */ /* 0x002fe20000011400 */
[----:B------:R-:W1:Y:S03]  /*1680*/  S2R R9, SR_CTAID.X ;  /* 0x0000000000097919 */ /* 0x000e660000002500 */
[----:B------:R-:W-:-:S04]  /*1690*/  LEA.HI R2, R3, R0, RZ, 0x2 ;  /* 0x0000000003027211 */ /* 0x000fc800078f10ff */
[--C-:B0-----:R-:W-:Y:S02]  /*16a0*/  SHF.R.S32.HI R6, RZ, 0x2, R2.reuse ;  /* 0x00000002ff067819 */ /* 0x101fe40000011402 */
[----:B------:R-:W-:-:S04]  /*16b0*/  SHF.R.S32.HI R5, RZ, 0x1f, R2 ;  /* 0x0000001fff057819 */ /* 0x000fc80000011402 */
[----:B------:R-:W-:-:S04]  /*16c0*/  LEA.HI R5, R5, R6, RZ, 0x3 ;  /* 0x0000000605057211 */ /* 0x000fc800078f18ff */
[----:B------:R-:W-:Y:S01]  /*16d0*/  LOP3.LUT R7, R5, 0xfffffff8, RZ, 0xc0, !PT ;  /* 0xfffffff805077812 */ /* 0x000fe200078ec0ff */
[----:B--2---:R-:W-:Y:S02]  /*16e0*/  IMAD.SHL.U32 R4, R4, 0x40, RZ ;  /* 0x0000004004047824 */ /* 0x004fe400078e00ff */
[----:B-1----:R-:W-:-:S03]  /*16f0*/  IMAD.SHL.U32 R10, R9, 0x100, RZ ;  /* 0x00000100090a7824 */ /* 0x002fc600078e00ff */
[----:B------:R-:W-:-:S04]  /*1700*/  ISETP.GE.AND P0, PT, R4, UR5, PT ;  /* 0x0000000504007c0c */ /* 0x000fc8000bf06270 */
[----:B------:R-:W-:-:S13]  /*1710*/  ISETP.GE.OR P0, PT, R10, UR4, P0 ;  /* 0x000000040a007c0c */ /* 0x000fda0008706670 */
[----:B------:R-:W-:Y:S05]  /*1720*/  @P0 EXIT ;  /* 0x000000000000094d */ /* 0x000fea0003800000 */
[----:B------:R-:W0:Y:S01]  /*1730*/  LDC.64 R12, c[0x0][0x658] ;  /* 0x00019600ff0c7b82 */ /* 0x000e220000000a00 */
[----:B------:R-:W-:Y:S01]  /*1740*/  LOP3.LUT R5, R2, 0x7ffffffc, RZ, 0xc0, !PT ;  /* 0x7ffffffc02057812 */ /* 0x000fe200078ec0ff */
[----:B------:R-:W-:Y:S01]  /*1750*/  IMAD.IADD R2, R6, 0x1, -R7 ;  /* 0x0000000106027824 */ /* 0x000fe200078e0a07 */
[----:B------:R-:W-:Y:S02]  /*1760*/  LEA.HI R6, R3, R0, RZ, 0x5 ;  /* 0x0000000003067211 */ /* 0x000fe400078f28ff */
[----:B---3-5:R-:W-:Y:S01]  /*1770*/  FSETP.NEU.AND P1, PT, R14, RZ, PT ;  /* 0x000000ff0e00720b */ /* 0x028fe20003f2d000 */
[----:B------:R-:W-:Y:S01]  /*1780*/  IMAD.IADD R5, R0, 0x1, -R5 ;  /* 0x0000000100057824 */ /* 0x000fe200078e0a05 */
[----:B------:R-:W-:Y:S02]  /*1790*/  SHF.R.S32.HI R3, RZ, 0x1f, R2 ;  /* 0x0000001fff037819 */ /* 0x000fe40000011402 */
[----:B----4-:R-:W-:Y:S01]  /*17a0*/  SHF.R.S32.HI R15, RZ, 0x5, R6 ;  /* 0x00000005ff0f7819 */ /* 0x010fe20000011406 */
[----:B------:R-:W-:-:S02]  /*17b0*/  IMAD.SHL.U32 R5, R5, 0x2, RZ ;  /* 0x0000000205057824 */ /* 0x000fc400078e00ff */
[----:B------:R-:W-:-:S03]  /*17c0*/  IMAD.WIDE R8, R9, 0x100, R2 ;  /* 0x0000010009087825 */ /* 0x000fc600078e0202 */
[----:B------:R-:W-:Y:S01]  /*17d0*/  SHF.R.S32.HI R7, RZ, 0x1f, R5 ;  /* 0x0000001fff077819 */ /* 0x000fe20000011405 */
[C---:B------:R-:W-:Y:S01]  /*17e0*/  IMAD R3, R15.reuse, -0x10, -R10 ;  /* 0xfffffff00f037824 */ /* 0x040fe200078e0a0a */
[C---:B------:R-:W-:Y:S01]  /*17f0*/  IADD3 R6, P0, R4.reuse, R5, RZ ;  /* 0x0000000504067210 */ /* 0x040fe20007f1e0ff */
[----:B------:R-:W-:Y:S01]  /*1800*/  IMAD.WIDE R8, R15, 0x10, R8 ;  /* 0x000000100f087825 */ /* 0x000fe200078e0208 */
[----:B------:R-:W-:Y:S02]  /*1810*/  IADD3 R10, -R5, UR5, -R4 ;  /* 0x00000005050a7c10 */ /* 0x000fe4000fffe904 */
[----:B------:R-:W-:Y:S02]  /*1820*/  LEA.HI.X.SX32 R7, R4, R7, 0x1, P0 ;  /* 0x0000000704077211 */ /* 0x000fe400000f0eff */
[----:B------:R-:W-:Y:S01]  /*1830*/  IADD3 R0, R3, UR4, -R2 ;  /* 0x0000000403007c10 */ /* 0x000fe2000fffe802 */
[-C--:B0-----:R-:W-:Y:S01]  /*1840*/  IMAD R2, R9, R12.reuse, RZ ;  /* 0x0000000c09027224 */ /* 0x081fe200078e02ff */
[----:B------:R-:W-:Y:S01]  /*1850*/  ISETP.GT.AND P3, PT, R10, RZ, PT ;  /* 0x000000ff0a00720c */ /* 0x000fe20003f64270 */
[----:B------:R-:W-:Y:S01]  /*1860*/  IMAD.WIDE.U32 R18, R8, R12, R6 ;  /* 0x0000000c08127225 */ /* 0x000fe200078e0006 */
[----:B------:R-:W-:-:S02]  /*1870*/  SHF.L.U64.HI R15, R12, 0x3, R13 ;  /* 0x000000030c0f7819 */ /* 0x000fc4000001020d */
[----:B------:R-:W-:Y:S01]  /*1880*/  P2R R3, PR, RZ, 0x8 ;  /* 0x00000008ff037803 */ /* 0x000fe20000000000 */
[----:B------:R-:W-:Y:S01]  /*1890*/  IMAD R21, R8, R13, R2 ;  /* 0x0000000d08157224 */ /* 0x000fe200078e0202 */
[----:B------:R-:W-:Y:S01]  /*18a0*/  ISETP.GT.AND P0, PT, R0, RZ, P3 ;  /* 0x000000ff0000720c */ /* 0x000fe20001f04270 */
[----:B------:R-:W-:Y:S02]  /*18b0*/  IMAD.SHL.U32 R16, R12, 0x8, RZ ;  /* 0x000000080c107824 */ /* 0x000fe400078e00ff */
[----:B------:R-:W-:Y:S01]  /*18c0*/  IMAD.IADD R21, R19, 0x1, R21 ;  /* 0x0000000113157824 */ /* 0x000fe200078e0215 */
[----:B------:R-:W-:Y:S09]  /*18d0*/  @!P1 BRA `(.L_x_22) ;  /* 0x0000006c00cc9947 */ /* 0x000ff20003800000 */
[----:B------:R-:W-:Y:S01]  /*18e0*/  ULDC.64 UR4, c[0x0][0x630] ;  /* 0x00018c0000047ab9 */ /* 0x000fe20000000a00 */
[----:B------:R-:W-:Y:S01]  /*18f0*/  ULDC.64 UR8, c[0x0][0x628] ;  /* 0x00018a0000087ab9 */ /* 0x000fe20000000a00 */
[----:B------:R-:W-:Y:S01]  /*1900*/  IMAD R17, R9, UR4, RZ ;  /* 0x0000000409117c24 */ /* 0x000fe2000f8e02ff */
[----:B------:R-:W-:Y:S01]  /*1910*/  ULDC.64 UR6, c[0x0][0x650] ;  /* 0x0001940000067ab9 */ /* 0x000fe20000000a00 */
[----:B------:R-:W-:-:S04]  /*1920*/  IMAD.WIDE.U32 R2, R8, UR4, R6 ;  /* 0x0000000408027c25 */ /* 0x000fc8000f8e0006 */
[----:B------:R-:W-:Y:S01]  /*1930*/  IMAD R17, R8, UR5, R17 ;  /* 0x0000000508117c24 */ /* 0x000fe2000f8e0211 */
[----:B------:R-:W-:-:S03]  /*1940*/  LEA R4, P1, R2, UR8, 0x1 ;  /* 0x0000000802047c11 */ /* 0x000fc6000f8208ff */
[----:B------:R-:W-:-:S05]  /*1950*/  IMAD.IADD R3, R3, 0x1, R17 ;  /* 0x0000000103037824 */ /* 0x000fca00078e0211 */
[----:B------:R-:W-:-:S05]  /*1960*/  LEA.HI.X R5, R2, UR9, R3, 0x1, P1 ;  /* 0x0000000902057c11 */ /* 0x000fca00088f0c03 */
[----:B------:R-:W2:Y:S01]  /*1970*/  @P0 LDG.E.LTC128B.U16 R19, desc[UR12][R4.64] ;  /* 0x0000000c04130981 */ /* 0x000ea2000c1e1520 */
[----:B------:R-:W-:Y:S01]  /*1980*/  ISETP.GT.AND P6, PT, R10, 0x1, PT ;  /* 0x000000010a00780c */ /* 0x000fe20003fc4270 */
[----:B------:R-:W-:Y:S01]  /*1990*/  BSSY B0, `(.L_x_23) ;  /* 0x000000e000007945 */ /* 0x000fe20003800000 */
[----:B------:R-:W-:Y:S02]  /*19a0*/  LEA R2, P2, R18, UR6, 0x1 ;  /* 0x0000000612027c11 */ /* 0x000fe4000f8408ff */
[----:B------:R-:W-:Y:S01]  /*19b0*/  ISETP.GT.AND P1, PT, R0, RZ, P6 ;  /* 0x000000ff0000720c */ /* 0x000fe20003724270 */
[----:B--2---:R-:W-:-:S05]  /*19c0*/  HADD2.F32 R3, -RZ, R19.H0_H0 ;  /* 0x20000013ff037230 */ /* 0x004fca0000004100 */
[----:B------:R-:W-:-:S04]  /*19d0*/  FMUL R3, R3, R14 ;  /* 0x0000000e03037220 */ /* 0x000fc80000400000 */
[----:B------:R-:W-:-:S05]  /*19e0*/  FFMA R3, R120, R11, R3 ;  /* 0x0000000b78037223 */ /* 0x000fca0000000003 */
[----:B------:R-:W-:Y:S02]  /*19f0*/  F2FP.F16.F32.PACK_AB R20, RZ, R3 ;  /* 0x00000003ff14723e */ /* 0x000fe400000000ff */
[----:B------:R-:W-:Y:S02]  /*1a00*/  P2R R3, PR, RZ, 0x40 ;  /* 0x00000040ff037803 */ /* 0x000fe40000000000 */
[----:B------:R-:W-:Y:S02]  /*1a10*/  LEA.HI.X R3, R18, UR7, R21, 0x1, P2 ;  /* 0x0000000712037c11 */ /* 0x000fe400090f0c15 */
[----:B------:R-:W-:Y:S02]  /*1a20*/  PRMT R18, R20, 0x7610, R18 ;  /* 0x0000761014127816 */ /* 0x000fe40000000012 */
[----:B------:R-:W-:-:S03]  /*1a30*/  PRMT R20, R19, 0x7610, R20 ;  /* 0x0000761013147816 */ /* 0x000fc60000000014 */
[----:B------:R0:W-:Y:S01]  /*1a40*/  @P0 STG.E.U16 desc[UR12][R2.64], R18 ;  /* 0x0000001202000986 */ /* 0x0001e2000c10150c */
[----:B------:R-:W-:Y:S05]  /*1a50*/  @!P1 BRA `(.L_x_24) ;  /* 0x0000000000049947 */ /* 0x000fea0003800000 */
[----:B------:R1:W5:Y:S02]  /*1a60*/  LDG.E.LTC128B.U16 R20, desc[UR12][R4.64+0x2] ;  /* 0x0000020c04147981 */ /* 0x000364000c1e1520 */
.L_x_24:
[----:B------:R-:W-:Y:S05]  /*1a70*/  BSYNC B0 ;  /* 0x0000000000007941 */ /* 0x000fea0003800000 */
.L_x_23:
[----:B------:R-:W-:Y:S01]  /*1a80*/  USHF.L.U32 UR6, UR4, 0x3, URZ ;  /* 0x0000000304067899 */ /* 0x000fe2000800063f */
[----:B-----5:R-:W-:Y:S01]  /*1a90*/  HADD2.F32 R9, -RZ, R20.H0_H0 ;  /* 0x20000014ff097230 */ /* 0x020fe20000004100 */
[----:B------:R-:W-:Y:S01]  /*1aa0*/  USHF.L.U64.HI UR7, UR4, 0x3, UR5 ;  /* 0x0000000304077899 */ /* 0x000fe20008010205 */
[----:B------:R-:W-:-:S03]  /*1ab0*/  ISETP.GT.AND P0, PT, R0, 0x8, P3 ;  /* 0x000000080000780c */ /* 0x000fc60001f04270 */
[----:B0-----:R-:W-:Y:S02]  /*1ac0*/  IMAD.U32 R18, RZ, RZ, UR6 ;  /* 0x00000006ff127e24 */ /* 0x001fe4000f8e00ff */
[----:B------:R-:W-:Y:S01]  /*1ad0*/  FMUL R22, R9, R14 ;  /* 0x0000000e09167220 */ /* 0x000fe20000400000 */
[----:B------:R-:W-:-:S03]  /*1ae0*/  IMAD.U32 R19, RZ, RZ, UR7 ;  /* 0x00000007ff137e24 */ /* 0x000fc6000f8e00ff */
[----:B------:R-:W-:Y:S01]  /*1af0*/  FFMA R22, R121, R11, R22 ;  /* 0x0000000b79167223 */ /* 0x000fe20000000016 */
[----:B------:R-:W-:-:S04]  /*1b00*/  IMAD.WIDE.U32 R8, R8, UR4, R18 ;  /* 0x0000000408087c25 */ /* 0x000fc8000f8e0012 */
[----:B------:R-:W-:Y:S02]  /*1b10*/  F2FP.F16.F32.PACK_AB R22, RZ, R22 ;  /* 0x00000016ff16723e */ /* 0x000fe400000000ff */
[----:B------:R-:W-:-:S03]  /*1b20*/  IADD3 R6, P2, R6, R8, RZ ;  /* 0x0000000806067210 */ /* 0x000fc60007f5e0ff */
[----:B------:R0:W-:Y:S01]  /*1b30*/  @P1 STG.E.U16 desc[UR12][R2.64+0x2], R22 ;  /* 0x0000021602001986 */ /* 0x0001e2000c10150c */
[----:B------:R-:W-:Y:S02]  /*1b40*/  IADD3.X R7, R7, R17, R9, P2, !PT ;  /* 0x0000001107077210 */ /* 0x000fe400017fe409 */
[----:B------:R-:W-:-:S04]  /*1b50*/  LEA R8, P2, R6, UR8, 0x1 ;  /* 0x0000000806087c11 */ /* 0x000fc8000f8408ff */
[----:B------:R-:W-:-:S05]  /*1b60*/  LEA.HI.X R9, R6, UR9, R7, 0x1, P2 ;  /* 0x0000000906097c11 */ /* 0x000fca00090f0c07 */
[----:B------:R-:W2:Y:S01]  /*1b70*/  @P0 LDG.E.LTC128B.U16 R20, desc[UR12][R8.64] ;  /* 0x0000000c08140981 */ /* 0x000ea2000c1e1520 */
[C---:B------:R-:W-:Y:S01]  /*1b80*/  SHF.L.U64.HI R15, R16.reuse, 0x1, R15 ;  /* 0x00000001100f7819 */ /* 0x040fe2000001020f */
[----:B------:R-:W-:Y:S01]  /*1b90*/  BSSY B0, `(.L_x_25) ;  /* 0x000000b000007945 */ /* 0x000fe20003800000 */
[----:B------:R-:W-:Y:S02]  /*1ba0*/  LEA R6, P2, R16, R2, 0x1 ;  /* 0x0000000210067211 */ /* 0x000fe400078408ff */
[----:B------:R-:W-:Y:S01]  /*1bb0*/  ISETP.GT.AND P1, PT, R0, 0x8, P6 ;  /* 0x000000080000780c */ /* 0x000fe20003724270 */
[----:B--2---:R-:W-:-:S05]  /*1bc0*/  HADD2.F32 R7, -RZ, R20.H0_H0 ;  /* 0x20000014ff077230 */ /* 0x004fca0000004100 */
[----:B------:R-:W-:-:S04]  /*1bd0*/  FMUL R7, R7, R14 ;  /* 0x0000000e07077220 */ /* 0x000fc80000400000 */
[----:B------:R-:W-:-:S05]  /*1be0*/  FFMA R7, R122, R11, R7 ;  /* 0x0000000b7a077223 */ /* 0x000fca0000000007 */
[----:B------:R-:W-:Y:S01]  /*1bf0*/  F2FP.F16.F32.PACK_AB R16, RZ, R7 ;  /* 0x00000007ff10723e */ /* 0x000fe200000000ff */
[----:B------:R-:W-:-:S05]  /*1c00*/  IMAD.X R7, R15, 0x1, R3, P2 ;  /* 0x000000010f077824 */ /* 0x000fca00010e0603 */
[----:B------:R0:W-:Y:S01]  /*1c10*/  @P0 STG.E.U16 desc[UR12][R6.64], R16 ;  /* 0x0000001006000986 */ /* 0x0001e2000c10150c */
[----:B------:R-:W-:Y:S05]  /*1c20*/  @!P1 BRA `(.L_x_26) ;  /* 0x0000000000049947 */ /* 0x000fea0003800000 */
[----:B------:R2:W5:Y:S02]  /*1c30*/  LDG.E.LTC128B.U16 R20, desc[UR12][R8.64+0x2] ;  /* 0x0000020c08147981 */ /* 0x000564000c1e1520 */
.L_x_26:
[----:B------:R-:W-:Y:S05]  /*1c40*/  BSYNC B0 ;  /* 0x0000000000007941 */ /* 0x000fea0003800000 */
.L_x_25:
[----:B-----5:R-:W-:Y:S01]  /*1c50*/  HADD2.F32 R15, -RZ, R20.H0_H0 ;  /* 0x20000014ff0f7230 */ /* 0x020fe20000004100 */
[----:B------:R-:W-:Y:S01]  /*1c60*/  ISETP.GT.AND P3, PT, R10, 0x8, PT ;  /* 0x000000080a00780c */ /* 0x000fe20003f64270 */
[----:B------:R-:W-:Y:S03]  /*1c70*/  BSSY B0, `(.L_x_27) ;  /* 0x0000009000007945 */ /* 0x000fe60003800000 */
[----:B0-----:R-:W-:Y:S01]  /*1c80*/  FMUL R16, R15, R14 ;  /* 0x0000000e0f107220 */ /* 0x001fe20000400000 */
[----:B------:R-:W-:Y:S02]  /*1c90*/  ISETP.GT.AND P0, PT, R0, RZ, P3 ;  /* 0x000000ff0000720c */ /* 0x000fe40001f04270 */
[----:B------:R-:W-:Y:S01]  /*1ca0*/  P2R R15, PR, RZ, 0x8 ;  /* 0x00000008ff0f7803 */ /* 0x000fe20000000000 */
[----:B------:R-:W-:-:S05]  /*1cb0*/  FFMA R16, R123, R11, R16 ;  /* 0x0000000b7b107223 */ /* 0x000fca0000000010 */
[----:B------:R-:W-:-:S05]  /*1cc0*/  F2FP.F16.F32.PACK_AB R16, RZ, R16 ;  /* 0x00000010ff10723e */ /* 0x000fca00000000ff */
[----:B------:R0:W-:Y:S01]  /*1cd0*/  @P1 STG.E.U16 desc[UR12][R6.64+0x2], R16 ;  /* 0x0000021006001986 */ /* 0x0001e2000c10150c */
[----:B------:R-:W-:Y:S05]  /*1ce0*/  @!P0 BRA `(.L_x_28) ;  /* 0x0000000000048947 */ /* 0x000fea0003800000 */
[----:B------:R3:W5:Y:S02]  /*1cf0*/  LDG.E.LTC128B.U16 R20, desc[UR12][R4.64+0x10] ;  /* 0x0000100c04147981 */ /* 0x000764000c1e1520 */
.L_x_28:
[----:B------:R-:W-:Y:S05]  /*1d00*/  BSYNC B0 ;  /* 0x0000000000007941 */ /* 0x000fea0003800000 */
.L_x_27:
[----:B-----5:R-:W-:Y:S01]  /*1d10*/  HADD2.F32 R15, -RZ, R20.H0_H0 ;  /* 0x20000014ff0f7230 */ /* 0x020fe20000004100 */
[----:B------:R-:W-:Y:S01]  /*1d20*/  ISETP.GT.AND P2, PT, R10, 0x9, PT ;  /* 0x000000090a00780c */ /* 0x000fe20003f44270 */
[----:B------:R-:W-:Y:S03]  /*1d30*/  BSSY B0, `(.L_x_29) ;  /* 0x0000009000007945 */ /* 0x000fe60003800000 */
[----:B------:R-:W-:Y:S01]  /*1d40*/  FMUL R15, R15, R14 ;  /* 0x0000000e0f0f7220 */ /* 0x000fe20000400000 */
[----:B------:R-:W-:Y:S02]  /*1d50*/  ISETP.GT.AND P1, PT, R0, RZ, P2 ;  /* 0x000000ff0000720c */ /* 0x000fe40001724270 */
[----:B0-----:R-:W-:Y:S01]  /*1d60*/  P2R R16, PR, RZ, 0x4 ;  /* 0x00000004ff107803 */ /* 0x001fe20000000000 */
[----:B------:R-:W-:-:S05]  /*1d70*/  FFMA R15, R124, R11, R15 ;  /* 0x0000000b7c0f7223 */ /* 0x000fca000000000f */
[----:B------:R-:W-:-:S05]  /*1d80*/  F2FP.F16.F32.PACK_AB R15, RZ, R15 ;  /* 0x0000000fff0f723e */ /* 0x000fca00000000ff */
[----:B------:R0:W-:Y:S01]  /*1d90*/  @P0 STG.E.U16 desc[UR12][R2.64+0x10], R15 ;  /* 0x0000100f02000986 */ /* 0x0001e2000c10150c */
[----:B------:R-:W-:Y:S05]  /*1da0*/  @!P1 BRA `(.L_x_30) ;  /* 0x0000000000049947 */ /* 0x000fea0003800000 */
[----:B------:R4:W5:Y:S02]  /*1db0*/  LDG.E.LTC128B.U16 R20, desc[UR12][R4.64+0x12] ;  /* 0x0000120c04147981 */ /* 0x000964000c1e1520 */
.L_x_30:
[----:B------:R-:W-:Y:S05]  /*1dc0*/  BSYNC B0 ;  /* 0x0000000000007941 */ /* 0x000fea0003800000 */
.L_x_29:
[----:B0----5:R-:W-:Y:S01]  /*1dd0*/  HADD2.F32 R15, -RZ, R20.H0_H0 ;  /* 0x20000014ff0f7230 */ /* 0x021fe20000004100 */
[----:B------:R-:W-:Y:S01]  /*1de0*/  ISETP.GT.AND P0, PT, R0, 0x8, P3 ;  /* 0x000000080000780c */ /* 0x000fe20001f04270 */
[----:B------:R-:W-:Y:S03]  /*1df0*/  BSSY B0, `(.L_x_31) ;  /* 0x0000007000007945 */ /* 0x000fe60003800000 */
[----:B------:R-:W-:-:S04]  /*1e00*/  FMUL R16, R15, R14 ;  /* 0x0000000e0f107220 */ /* 0x000fc80000400000 */
[----:B------:R-:W-:-:S05]  /*1e10*/  FFMA R16, R125, R11, R16 ;  /* 0x0000000b7d107223 */ /* 0x000fca0000000010 */
[----:B------:R-:W-:-:S05]  /*1e20*/  F2FP.F16.F32.PACK_AB R16, RZ, R16 ;  /* 0x00000010ff10723e */ /* 0x000fca00000000ff */
[----:B------:R0:W-:Y:S01]  /*1e30*/  @P1 STG.E.U16 desc[UR12][R2.64+0x12], R16 ;  /* 0x0000121002001986 */ /* 0x0001e2000c10150c */
[----:B------:R-:W-:Y:S05]  /*1e40*/  @!P0 BRA `(.L_x_32) ;  /* 0x0000000000048947 */ /* 0x000fea0003800000 */
[----:B------:R0:W5:Y:S02]  /*1e50*/  LDG.E.LTC128B.U16 R20, desc[UR12][R8.64+0x10] ;  /* 0x0000100c08147981 */ /* 0x000164000c1e1520 */
.L_x_32:
[----:B------:R-:W-:Y:S05]  /*1e60*/  BSYNC B0 ;  /* 0x0000000000007941 */ /* 0x000fea0003800000 */
.L_x_31:
[----:B-----5:R-:W-:Y:S01]  /*1e70*/  HADD2.F32 R15, -RZ, R20.H0_H0 ;  /* 0x20000014ff0f7230 */ /* 0x020fe20000004100 */
        /* <DEDUP_REMOVED lines=8> */
.L_x_34:
[----:B------:R-:W-:Y:S05]  /*1f00*/  BSYNC B0 ;  /* 0x0000000000007941 */ /* 0x000fea0003800000 */
.L_x_33:
[----:B0----5:R-:W-:Y:S01]  /*1f10*/  HADD2.F32 R15, -RZ, R20.H0_H0 ;  /* 0x20000014ff0f7230 */ /* 0x021fe20000004100 */
[----:B------:R-:W-:Y:S01]  /*1f20*/  ISETP.GT.AND P2, PT, R10, 0x10, PT ;  /* 0x000000100a00780c */ /* 0x000fe20003f44270 */
[----:B------:R-:W-:Y:S03]  /*1f30*/  BSSY B0, `(.L_x_35) ;  /* 0x0000009000007945 */ /* 0x000fe60003800000 */
[----:B------:R-:W-:Y:S01]  /*1f40*/  FMUL R16, R15, R14 ;  /* 0x0000000e0f107220 */ /* 0x000fe20000400000 */
[----:B------:R-:W-:Y:S02]  /*1f50*/  ISETP.GT.AND P0, PT, R0, RZ, P2 ;  /* 0x000000ff0000720c */ /* 0x000fe40001704270 */
[----:B------:R-:W-:Y:S01]  /*1f60*/  P2R R15, PR, RZ, 0x4 ;  /* 0x00000004ff0f7803 */ /* 0x000fe20000000000 */
[----:B------:R-:W-:-:S05]  /*1f70*/  FFMA R16, R127, R11, R16 ;  /* 0x0000000b7f107223 */ /* 0x000fca0000000010 */
[----:B------:R-:W-:-:S05]  /*1f80*/  F2FP.F16.F32.PACK_AB R16, RZ, R16 ;  /* 0x00000010ff10723e */ /* 0x000fca00000000ff */
[----:B------:R0:W-:Y:S01]  /*1f90*/  @P1 STG.E.U16 desc[UR12][R6.64+0x12], R16 ;  /* 0x0000121006001986 */ /* 0x0001e2000c10150c */
[----:B------:R-:W-:Y:S05]  /*1fa0*/  @!P0 BRA `(.L_x_36) ;  /* 0x0000000000048947 */ /* 0x000fea0003800000 */
[----:B------:R0:W5:Y:S02]  /*1fb0*/  LDG.E.LTC128B.U16 R20, desc[UR12][R4.64+0x20] ;  /* 0x0000200c04147981 */ /* 0x000164000c1e1520 */
.L_x_36:
[----:B------:R-:W-:Y:S05]  /*1fc0*/  BSYNC B0 ;  /* 0x0000000000007941 */ /* 0x000fea0003800000 */
.L_x_35:
[----:B-----5:R-:W-:Y:S01]  /*1fd0*/  HADD2.F32 R15, -RZ, R20.H0_H0 ;  /* 0x20000014ff0f7230 */ /* 0x020fe20000004100 */
[----:B------:R-:W-:Y:S01]  /*1fe0*/  ISETP.GT.AND P1, PT, R10, 0x11, PT ;  /* 0x000000110a00780c */ /* 0x000fe20003f24270 */
[----:B------:R-:W-:Y:S03]  /*1ff0*/  BSSY B0, `(.L_x_37) ;  /* 0x0000009000007945 */ /* 0x000fe60003800000 */
[----:B------:R-:W-:-:S04]  /*2000*/  FMUL R15, R15, R14 ;  /* 0x0000000e0f0f7220 */ /* 0x000fc80000400000 */
[----:B------:R-:W-:-:S05]  /*2010*/  FFMA R15, R128, R11, R15 ;  /* 0x0000000b800f7223 */ /* 0x000fca000000000f */
[----:B------:R-:W-:-:S05]  /*2020*/  F2FP.F16.F32.PACK_AB R15, RZ, R15 ;  /* 0x0000000fff0f723e */ /* 0x000fca00000000ff */
[----:B------:R1:W-:Y:S01]  /*2030*/  @P0 STG.E.U16 desc[UR12][R2.64+0x20], R15 ;  /* 0x0000200f02000986 */ /* 0x0003e2000c10150c */
[----:B------:R-:W-:Y:S02]  /*2040*/  ISETP.GT.AND P0, PT, R0, RZ, P1 ;  /* 0x000000ff0000720c */ /* 0x000fe40000f04270 */
[----:B-1----:R-:W-:-:S11]  /*2050*/  P2R R15, PR, RZ, 0x2 ;  /* 0x00000002ff0f7803 */ /* 0x002fd60000000000 */
[----:B------:R-:W-:Y:S05]  /*2060*/  @!P0 BRA `(.L_x_38) ;  /* 0x0000000000048947 */ /* 0x000fea0003800000 */
[----:B------:R1:W5:Y:S02]  /*2070*/  LDG.E.LTC128B.U16 R20, desc[UR12][R4.64+0x22] ;  /* 0x0000220c04147981 */ /* 0x000364000c1e1520 */
.L_x_38:
[----:B------:R-:W-:Y:S05]  /*2080*/  BSYNC B0 ;  /* 0x0000000000007941 */ /* 0x000fea0003800000 */
.L_x_37:
[----:B-----5:R-:W-:Y:S01]  /*2090*/  HADD2.F32 R15, -RZ, R20.H0_H0 ;  /* 0x20000014ff0f7230 */ /* 0x020fe20000004100 */
[----:B------:R-:W-:Y:S04]  /*20a0*/  BSSY B0, `(.L_x_39) ;  /* 0x0000008000007945 */ /* 0x000fe80003800000 */
[----:B0-----:R-:W-:-:S04]  /*20b0*/  FMUL R16, R15, R14 ;  /* 0x0000000e0f107220 */ /* 0x001fc80000400000 */
[----:B------:R-:W-:-:S05]  /*20c0*/  FFMA R16, R129, R11, R16 ;  /* 0x0000000b81107223 */ /* 0x000fca0000000010 */
[----:B------:R-:W-:-:S05]  /*20d0*/  F2FP.F16.F32.PACK_AB R16, RZ, R16 ;  /* 0x00000010ff10723e */ /* 0x000fca00000000ff */
[----:B------:R0:W-:Y:S01]  /*20e0*/  @P0 STG.E.U16 desc[UR12][R2.64+0x22], R16 ;  /* 0x0000221002000986 */ /* 0x0001e2000c10150c */
[----:B------:R-:W-:-:S13]  /*20f0*/  ISETP.GT.AND P0, PT, R0, 0x8, P2 ;  /* 0x000000080000780c */ /* 0x000fda0001704270 */
[----:B0-----:R-:W-:Y:S05]  /*2100*/  @!P0 BRA `(.L_x_40) ;  /* 0x0000000000048947 */ /* 0x001fea0003800000 */
[----:B------:R0:W5:Y:S02]  /*2110*/  LDG.E.LTC128B.U16 R20, desc[UR12][R8.64+0x20] ;  /* 0x0000200c08147981 */ /* 0x000164000c1e1520 */
.L_x_40:
[----:B------:R-:W-:Y:S05]  /*2120*/  BSYNC B0 ;  /* 0x0000000000007941 */ /* 0x000fea0003800000 */
.L_x_39:
[----:B-----5:R-:W-:Y:S01]  /*2130*/  HADD2.F32 R15, -RZ, R20.H0_H0 ;  /* 0x20000014ff0f7230 */ /* 0x020fe20000004100 */
[----:B------:R-:W-:Y:S04]  /*2140*/  BSSY B0, `(.L_x_41) ;  /* 0x0000008000007945 */ /* 0x000fe80003800000 */
[----:B------:R-:W-:-:S04]  /*2150*/  FMUL R15, R15, R14 ;  /* 0x0000000e0f0f7220 */ /* 0x000fc80000400000 */
[----:B------:R-:W-:-:S05]  /*2160*/  FFMA R15, R130, R11, R15 ;  /* 0x0000000b820f7223 */ /* 0x000fca000000000f */
[----:B------:R-:W-:-:S05]  /*2170*/  F2FP.F16.F32.PACK_AB R15, RZ, R15 ;  /* 0x0000000fff0f723e */ /* 0x000fca00000000ff */
[----:B------:R0:W-:Y:S01]  /*2180*/  @P0 STG.E.U16 desc[UR12][R6.64+0x20], R15 ;  /* 0x0000200f06000986 */ /* 0x0001e2000c10150c */
[----:B------:R-:W-:-:S13]  /*2190*/  ISETP.GT.AND P0, PT, R0, 0x8, P1 ;  /* 0x000000080000780c */ /* 0x000fda0000f04270 */
[----:B0-----:R-:W-:Y:S05]  /*21a0*/  @!P0 BRA `(.L_x_42) ;  /* 0x0000000000048947 */ /* 0x001fea0003800000 */
[----:B------:R0:W5:Y:S02]  /*21b0*/  LDG.E.LTC128B.U16 R20, desc[UR12][R8.64+0x22] ;  /* 0x0000220c08147981 */ /* 0x000164000c1e1520 */
.L_x_42:
[----:B------:R-:W-:Y:S05]  /*21c0*/  BSYNC B0 ;  /* 0x0000000000007941 */ /* 0x000fea0003800000 */
.L_x_41:
[----:B-----5:R-:W-:Y:S01]  /*21d0*/  HADD2.F32 R15, -RZ, R20.H0_H0 ;  /* 0x20000014ff0f7230 */ /* 0x020fe20000004100 */
[C---:B------:R-:W-:Y:S01]  /*21e0*/  SHF.L.U64.HI R21, R12.reuse, 0x7, R13 ;  /* 0x000000070c157819 */ /* 0x040fe2000001020d */
[----:B------:R-:W-:Y:S01]  /*21f0*/  IMAD.SHL.U32 R17, R12, 0x80, RZ ;  /* 0x000000800c117824 */ /* 0x000fe200078e00ff */
[----:B------:R-:W-:Y:S01]  /*2200*/  ISETP.GT.AND P2, PT, R10, 0x18, PT ;  /* 0x000000180a00780c */ /* 0x000fe20003f44270 */
[----:B------:R-:W-:Y:S01]  /*2210*/  BSSY B0, `(.L_x_43) ;  /* 0x000000e000007945 */ /* 0x000fe20003800000 */
[----:B------:R-:W-:Y:S02]  /*2220*/  FMUL R16, R15, R14 ;  /* 0x0000000e0f107220 */ /* 0x000fe40000400000 */
[----:B------:R-:W-:Y:S02]  /*2230*/  LOP3.LUT R15, R17, 0x2, RZ, 0xfc, !PT ;  /* 0x00000002110f7812 */ /* 0x000fe400078efcff */
[----:B------:R-:W-:-:S05]  /*2240*/  FFMA R16, R131, R11, R16 ;  /* 0x0000000b83107223 */ /* 0x000fca0000000010 */
[----:B------:R-:W-:-:S05]  /*2250*/  F2FP.F16.F32.PACK_AB R16, RZ, R16 ;  /* 0x00000010ff10723e */ /* 0x000fca00000000ff */
[----:B------:R1:W-:Y:S01]  /*2260*/  @P0 STG.E.U16 desc[UR12][R6.64+0x22], R16 ;  /* 0x0000221006000986 */ /* 0x0003e2000c10150c */
[----:B------:R-:W-:-:S05]  /*2270*/  IADD3 R124, P0, R15, R2, RZ ;  /* 0x000000020f7c7210 */ /* 0x000fca0007f1e0ff */
[----:B------:R-:W-:Y:S01]  /*2280*/  IMAD.X R125, R21, 0x1, R3, P0 ;  /* 0x00000001157d7824 */ /* 0x000fe200000e0603 */
[----:B------:R-:W-:-:S05]  /*2290*/  IADD3 R12, P0, R17, R2, RZ ;  /* 0x00000002110c7210 */ /* 0x000fca0007f1e0ff */
[----:B------:R-:W-:Y:S01]  /*22a0*/  IMAD.X R13, R21, 0x1, R3, P0 ;  /* 0x00000001150d7824 */ /* 0x000fe200000e0603 */
[----:B------:R-:W-:Y:S02]  /*22b0*/  ISETP.GT.AND P0, PT, R0, RZ, P2 ;  /* 0x000000ff0000720c */ /* 0x000fe40001704270 */
[----:B-1----:R-:W-:-:S11]  /*22c0*/  P2R R16, PR, RZ, 0x4 ;  /* 0x00000004ff107803 */ /* 0x002fd60000000000 */
[----:B------:R-:W-:Y:S05]  /*22d0*/  @!P0 BRA `(.L_x_44) ;  /* 0x0000000000048947 */ /* 0x000fea0003800000 */
[----:B------:R1:W5:Y:S02]  /*22e0*/  LDG.E.LTC128B.U16 R20, desc[UR12][R4.64+0x30] ;  /* 0x0000300c04147981 */ /* 0x000364000c1e1520 */
.L_x_44:
[----:B------:R-:W-:Y:S05]  /*22f0*/  BSYNC B0 ;  /* 0x0000000000007941 */ /* 0x000fea0003800000 */
.L_x_43:
[----:B-----5:R-:W-:Y:S01]  /*2300*/  HADD2.F32 R19, -RZ, R20.H0_H0 ;  /* 0x20000014ff137230 */ /* 0x020fe20000004100 */
[----:B------:R-:W-:Y:S01]  /*2310*/  ISETP.GT.AND P1, PT, R10, 0x19, PT ;  /* 0x000000190a00780c */ /* 0x000fe20003f24270 */
[----:B------:R-:W-:Y:S03]  /*2320*/  BSSY B0, `(.L_x_45) ;  /* 0x0000009000007945 */ /* 0x000fe60003800000 */
[----:B------:R-:W-:Y:S01]  /*2330*/  FMUL R19, R19, R14 ;  /* 0x0000000e13137220 */ /* 0x000fe20000400000 */
[----:B------:R-:W-:-:S03]  /*2340*/  P2R R16, PR, RZ, 0x2 ;  /* 0x00000002ff107803 */ /* 0x000fc60000000000 */
[----:B------:R-:W-:-:S05]  /*2350*/  FFMA R19, R132, R11, R19 ;  /* 0x0000000b84137223 */ /* 0x000fca0000000013 */
[----:B------:R-:W-:-:S05]  /*2360*/  F2FP.F16.F32.PACK_AB R19, RZ, R19 ;  /* 0x00000013ff13723e */ /* 0x000fca00000000ff */
[----:B------:R0:W-:Y:S01]  /*2370*/  @P0 STG.E.U16 desc[UR12][R2.64+0x30], R19 ;  /* 0x0000301302000986 */ /* 0x0001e2000c10150c */
[----:B------:R-:W-:-:S13]  /*2380*/  ISETP.GT.AND P0, PT, R0, RZ, P1 ;  /* 0x000000ff0000720c */ /* 0x000fda0000f04270 */
[----:B0-----:R-:W-:Y:S05]  /*2390*/  @!P0 BRA `(.L_x_46) ;  /* 0x0000000000048947 */ /* 0x001fea0003800000 */
[----:B------:R0:W5:Y:S02]  /*23a0*/  LDG.E.LTC128B.U16 R20, desc[UR12][R4.64+0x32] ;  /* 0x0000320c04147981 */ /* 0x000164000c1e1520 */
.L_x_46:
[----:B------:R-:W-:Y:S05]  /*23b0*/  BSYNC B0 ;  /* 0x0000000000007941 */ /* 0x000fea0003800000 */
.L_x_45:
        /* <DEDUP_REMOVED lines=9> */
.L_x_48:
[----:B------:R-:W-:Y:S05]  /*2450*/  BSYNC B0 ;  /* 0x0000000000007941 */ /* 0x000fea0003800000 */
.L_x_47:
        /* <DEDUP_REMOVED lines=9> */
.L_x_50:
[----:B------:R-:W-:Y:S05]  /*24f0*/  BSYNC B0 ;  /* 0x0000000000007941 */ /* 0x000fea0003800000 */
.L_x_49:
        /* <DEDUP_REMOVED lines=11> */
.L_x_52:
[----:B------:R-:W-:Y:S05]  /*25b0*/  BSYNC B0 ;  /* 0x0000000000007941 */ /* 0x000fea0003800000 */
.L_x_51:
        /* <DEDUP_REMOVED lines=11> */
.L_x_54:
[----:B------:R-:W-:Y:S05]  /*2670*/  BSYNC B0 ;  /* 0x0000000000007941 */ /* 0x000fea0003800000 */
.L_x_53:
        /* <DEDUP_REMOVED lines=9> */
.L_x_56:
[----:B------:R-:W-:Y:S05]  /*2710*/  BSYNC B0 ;  /* 0x0000000000007941 */ /* 0x000fea0003800000 */
.L_x_55:
        /* <DEDUP_REMOVED lines=9> */
.L_x_58:
[----:B------:R-:W-:Y:S05]  /*27b0*/  BSYNC B0 ;  /* 0x0000000000007941 */ /* 0x000fea0003800000 */
.L_x_57:
        /* <DEDUP_REMOVED lines=11> */
.L_x_60:
[----:B------:R-:W-:Y:S05]  /*2870*/  BSYNC B0 ;  /* 0x0000000000007941 */ /* 0x000fea0003800000 */
.L_x_59:
[----:B-----5:R-:W-:Y:S01]  /*2880*/  HADD2.F32 R19, -RZ, R20.H0_H0 ;  /* 0x20000014ff137230 */ /* 0x020fe20000004100 */
[----:B------:R-:W-:Y:S01]  /*2890*/  ISETP.GT.AND P4, PT, R10, 0x29, PT ;  /* 0x000000290a00780c */ /* 0x000fe20003f84270 */
[----:B------:R-:W-:Y:S03]  /*28a0*/  BSSY B0, `(.L_x_61) ;  /* 0x0000008000007945 */ /* 0x000fe60003800000 */
[----:B------:R-:W-:-:S04]  /*28b0*/  FMUL R19, R19, R14 ;  /* 0x0000000e13137220 */ /* 0x000fc80000400000 */
[----:B------:R-:W-:-:S05]  /*28c0*/  FFMA R19, R140, R11, R19 ;  /* 0x0000000b8c137223 */ /* 0x000fca0000000013 */
[----:B------:R-:W-:-:S05]  /*28d0*/  F2FP.F16.F32.PACK_AB R19, RZ, R19 ;  /* 0x00000013ff13723e */ /* 0x000fca00000000ff */
[----:B------:R0:W-:Y:S01]  /*28e0*/  @P0 STG.E.U16 desc[UR12][R2.64+0x50], R19 ;  /* 0x0000501302000986 */ /* 0x0001e2000c10150c */
[----:B------:R-:W-:-:S13]  /*28f0*/  ISETP.GT.AND P0, PT, R0, RZ, P4 ;  /* 0x000000ff0000720c */ /* 0x000fda0002704270 */
[----:B0-----:R-:W-:Y:S05]  /*2900*/  @!P0 BRA `(.L_x_62) ;  /* 0x0000000000048947 */ /* 0x001fea0003800000 */
[----:B------:R0:W5:Y:S02]  /*2910*/  LDG.E.LTC128B.U16 R20, desc[UR12][R4.64+0x52] ;  /* 0x0000520c04147981 */ /* 0x000164000c1e1520 */
.L_x_62:
[----:B------:R-:W-:Y:S05]  /*2920*/  BSYNC B0 ;  /* 0x0000000000007941 */ /* 0x000fea0003800000 */
.L_x_61:
        /* <DEDUP_REMOVED lines=9> */
.L_x_64:
[----:B------:R-:W-:Y:S05]  /*29c0*/  BSYNC B0 ;  /* 0x0000000000007941 */ /* 0x000fea0003800000 */
.L_x_63:
        /* <DEDUP_REMOVED lines=9> */
.L_x_66:
[----:B------:R-:W-:Y:S05]  /*2a60*/  BSYNC B0 ;  /* 0x0000000000007941 */ /* 0x000fea0003800000 */
.L_x_65:
        /* <DEDUP_REMOVED lines=10> */
.L_x_68:
[----:B------:R-:W-:Y:S05]  /*2b10*/  BSYNC B0 ;  /* 0x0000000000007941 */ /* 0x000fea0003800000 */
.L_x_67:
        /* <DEDUP_REMOVED lines=10> */
.L_x_70:
[----:B------:R-:W-:Y:S05]  /*2bc0*/  BSYNC B0 ;  /* 0x0000000000007941 */ /* 0x000fea0003800000 */
.L_x_69:
        /* <DEDUP_REMOVED lines=9> */
.L_x_72:
[----:B------:R-:W-:Y:S05]  /*2c60*/  BSYNC B0 ;  /* 0x0000000000007941 */ /* 0x000fea0003800000 */
.L_x_71:
        /* <DEDUP_REMOVED lines=9> */
.L_x_74:
[----:B------:R-:W-:Y:S05]  /*2d00*/  BSYNC B0 ;  /* 0x0000000000007941 */ /* 0x000fea0003800000 */
.L_x_73:
        /* <DEDUP_REMOVED lines=10> */
.L_x_76:
[----:B------:R-:W-:Y:S05]  /*2db0*/  BSYNC B0 ;  /* 0x0000000000007941 */ /* 0x000fea0003800000 */
.L_x_75:
[----:B-----5:R-:W-:Y:S01]  /*2dc0*/  HADD2.F32 R19, -RZ, R20.H0_H0 ;  /* 0x20000014ff137230 */ /* 0x020fe20000004100 */
[----:B------:R-:W-:Y:S04]  /*2dd0*/  BSSY B0, `(.L_x_77) ;  /* 0x0000009000007945 */ /* 0x000fe80003800000 */
[----:B------:R-:W-:-:S04]  /*2de0*/  FMUL R19, R19, R14 ;  /* 0x0000000e13137220 */ /* 0x000fc80000400000 */
[----:B------:R-:W-:-:S05]  /*2df0*/  FFMA R19, R148, R11, R19 ;  /* 0x0000000b94137223 */ /* 0x000fca0000000013 */
[----:B------:R-:W-:-:S05]  /*2e00*/  F2FP.F16.F32.PACK_AB R19, RZ, R19 ;  /* 0x00000013ff13723e */ /* 0x000fca00000000ff */
[----:B------:R0:W-:Y:S01]  /*2e10*/  @P0 STG.E.U16 desc[UR12][R2.64+0x70], R19 ;  /* 0x0000701302000986 */ /* 0x0001e2000c10150c */
[----:B------:R-:W-:-:S04]  /*2e20*/  ISETP.GT.AND P0, PT, R10, 0x39, PT ;  /* 0x000000390a00780c */ /* 0x000fc80003f04270 */
[----:B------:R-:W-:-:S13]  /*2e30*/  ISETP.GT.AND P5, PT, R0, RZ, P0 ;  /* 0x000000ff0000720c */ /* 0x000fda00007a4270 */
[----:B0-----:R-:W-:Y:S05]  /*2e40*/  @!P5 BRA `(.L_x_78) ;  /* 0x000000000004d947 */ /* 0x001fea0003800000 */
[----:B------:R0:W5:Y:S02]  /*2e50*/  LDG.E.LTC128B.U16 R20, desc[UR12][R4.64+0x72] ;  /* 0x0000720c04147981 */ /* 0x000164000c1e1520 */
.L_x_78:
[----:B------:R-:W-:Y:S05]  /*2e60*/  BSYNC B0 ;  /* 0x0000000000007941 */ /* 0x000fea0003800000 */
.L_x_77:
        /* <DEDUP_REMOVED lines=9> */
.L_x_80:
[----:B------:R-:W-:Y:S05]  /*2f00*/  BSYNC B0 ;  /* 0x0000000000007941 */ /* 0x000fea0003800000 */
.L_x_79:
        /* <DEDUP_REMOVED lines=9> */
.L_x_82:
[----:B------:R-:W-:Y:S05]  /*2fa0*/  BSYNC B0 ;  /* 0x0000000000007941 */ /* 0x000fea0003800000 */
.L_x_81:
[----:B-----5:R-:W-:Y:S01]  /*2fb0*/  HADD2.F32 R19, -RZ, R20.H0_H0 ;  /* 0x20000014ff137230 */ /* 0x020fe20000004100 */
[----:B------:R-:W-:Y:S01]  /*2fc0*/  LOP3.LUT R123, R17, 0x10, RZ, 0xfc, !PT ;  /* 0x00000010117b7812 */ /* 0x000fe200078efcff */
[----:B------:R-:W-:Y:S02]  /*2fd0*/  USHF.L.U32 UR22, UR4, 0x7, URZ ;  /* 0x0000000704167899 */ /* 0x000fe4000800063f */
[----:B------:R-:W-:Y:S01]  /*2fe0*/  USHF.L.U64.HI UR4, UR4, 0x7, UR5 ;  /* 0x0000000704047899 */ /* 0x000fe20008010205 */
[----:B------:R-:W-:-:S04]  /*2ff0*/  FMUL R16, R19, R14 ;  /* 0x0000000e13107220 */ /* 0x000fc80000400000 */
[----:B------:R-:W-:-:S05]  /*3000*/  FFMA R16, R151, R11, R16 ;  /* 0x0000000b97107223 */ /* 0x000fca0000000010 */
[----:B------:R-:W-:-:S05]  /*3010*/  F2FP.F16.F32.PACK_AB R16, RZ, R16 ;  /* 0x00000010ff10723e */ /* 0x000fca00000000ff */
[----:B------:R1:W-:Y:S01]  /*3020*/  @P5 STG.E.U16 desc[UR12][R6.64+0x72], R16 ;  /* 0x0000721006005986 */ /* 0x0003e2000c10150c */
[----:B------:R-:W-:-:S05]  /*3030*/  IADD3 R126, P5, R123, R2, RZ ;  /* 0x000000027b7e7210 */ /* 0x000fca0007fbe0ff */
[----:B------:R-:W-:Y:S01]  /*3040*/  IMAD.X R127, R21, 0x1, R3, P5 ;  /* 0x00000001157f7824 */ /* 0x000fe200028e0603 */
[----:B------:R-:W-:-:S04]  /*3050*/  IADD3 R18, P5, R4, UR22, RZ ;  /* 0x0000001604127c10 */ /* 0x000fc8000ffbe0ff */
[----:B------:R-:W-:Y:S02]  /*3060*/  IADD3.X R19, R5, UR4, RZ, P5, !PT ;  /* 0x0000000405137c10 */ /* 0x000fe4000affe4ff */
[----:B------:R-:W-:-:S04]  /*3070*/  ISETP.GT.AND P5, PT, R10, RZ, PT ;  /* 0x000000ff0a00720c */ /* 0x000fc80003fa4270 */
[----:B------:R-:W-:-:S13]  /*3080*/  ISETP.GT.AND P5, PT, R0, 0x40, P5 ;  /* 0x000000400000780c */ /* 0x000fda0002fa4270 */
[----:B------:R-:W2:Y:S01]  /*3090*/  @P5 LDG.E.LTC128B.U16 R20, desc[UR12][R18.64] ;  /* 0x0000000c12145981 */ /* 0x000ea2000c1e1520 */
[----:B------:R-:W-:Y:S01]  /*30a0*/  LOP3.LUT R121, R17, 0x12, RZ, 0xfc, !PT ;  /* 0x0000001211797812 */ /* 0x000fe200078efcff */
[----:B------:R-:W-:Y:S01]  /*30b0*/  ULOP3.LUT UR21, UR22, 0x2, URZ, 0xfc, !UPT ;  /* 0x0000000216157892 */ /* 0x000fe2000f8efc3f */
[----:B--2---:R-:W-:-:S05]  /*30c0*/  HADD2.F32 R23, -RZ, R20.H0_H0 ;  /* 0x20000014ff177230 */ /* 0x004fca0000004100 */
[----:B------:R-:W-:-:S04]  /*30d0*/  FMUL R23, R23, R14 ;  /* 0x0000000e17177220 */ /* 0x000fc80000400000 */
[----:B------:R-:W-:-:S05]  /*30e0*/  FFMA R23, R88, R11, R23 ;  /* 0x0000000b58177223 */ /* 0x000fca0000000017 */
[----:B------:R-:W-:-:S04]  /*30f0*/  F2FP.F16.F32.PACK_AB R23, RZ, R23 ;  /* 0x00000017ff17723e */ /* 0x000fc800000000ff */
[----:B------:R-:W-:-:S05]  /*3100*/  PRMT R22, R23, 0x7610, R22 ;  /* 0x0000761017167816 */ /* 0x000fca0000000016 */
[----:B------:R2:W-:Y:S01]  /*3110*/  @P5 STG.E.U16 desc[UR12][R12.64], R22 ;  /* 0x000000160c005986 */ /* 0x0005e2000c10150c */
[----:B------:R-:W-:-:S05]  /*3120*/  IADD3 R128, P5, R121, R2, RZ ;  /* 0x0000000279807210 */ /* 0x000fca0007fbe0ff */
[----:B------:R-:W-:Y:S01]  /*3130*/  IMAD.X R129, R21, 0x1, R3, P5 ;  /* 0x0000000115817824 */ /* 0x000fe200028e0603 */
[----:B------:R-:W-:-:S04]  /*3140*/  IADD3 R130, P5, R4, UR21, RZ ;  /* 0x0000001504827c10 */ /* 0x000fc8000ffbe0ff */
[----:B------:R-:W-:Y:S02]  /*3150*/  IADD3.X R131, R5, UR4, RZ, P5, !PT ;  /* 0x0000000405837c10 */ /* 0x000fe4000affe4ff */
[----:B------:R-:W-:-:S13]  /*3160*/  ISETP.GT.AND P5, PT, R0, 0x40, P6 ;  /* 0x000000400000780c */ /* 0x000fda00037a4270 */
[----:B------:R-:W3:Y:S01]  /*3170*/  @P5 LDG.E.LTC128B.U16 R20, desc[UR12][R130.64] ;  /* 0x0000000c82145981 */ /* 0x000ee2000c1e1520 */
[----:B------:R-:W-:Y:S01]  /*3180*/  BSSY B0, `(.L_x_83) ;  /* 0x000000e000007945 */ /* 0x000fe20003800000 */
[----:B---3--:R-:W-:-:S05]  /*3190*/  HADD2.F32 R23, -RZ, R20.H0_H0 ;  /* 0x20000014ff177230 */ /* 0x008fca0000004100 */
[----:B-1----:R-:W-:-:S04]  /*31a0*/  FMUL R16, R23, R14 ;  /* 0x0000000e17107220 */ /* 0x002fc80000400000 */
[----:B------:R-:W-:-:S05]  /*31b0*/  FFMA R16, R89, R11, R16 ;  /* 0x0000000b59107223 */ /* 0x000fca0000000010 */
[----:B------:R-:W-:-:S05]  /*31c0*/  F2FP.F16.F32.PACK_AB R16, RZ, R16 ;  /* 0x00000010ff10723e */ /* 0x000fca00000000ff */
[----:B------:R1:W-:Y:S01]  /*31d0*/  @P5 STG.E.U16 desc[UR12][R124.64], R16 ;  /* 0x000000107c005986 */ /* 0x0003e2000c10150c */
[----:B------:R-:W-:-:S05]  /*31e0*/  IADD3 R88, P5, R17, R6, RZ ;  /* 0x0000000611587210 */ /* 0x000fca0007fbe0ff */
[----:B------:R-:W-:Y:S01]  /*31f0*/  IMAD.X R89, R21, 0x1, R7, P5 ;  /* 0x0000000115597824 */ /* 0x000fe200028e0607 */
[----:B--2---:R-:W-:-:S04]  /*3200*/  IADD3 R22, P5, R8, UR22, RZ ;  /* 0x0000001608167c10 */ /* 0x004fc8000ffbe0ff */
[----:B------:R-:W-:Y:S02]  /*3210*/  IADD3.X R23, R9, UR4, RZ, P5, !PT ;  /* 0x0000000409177c10 */ /* 0x000fe4000affe4ff */
[----:B------:R-:W-:-:S04]  /*3220*/  ISETP.GT.AND P5, PT, R10, RZ, PT ;  /* 0x000000ff0a00720c */ /* 0x000fc80003fa4270 */
[----:B------:R-:W-:-:S13]  /*3230*/  ISETP.GT.AND P5, PT, R0, 0x48, P5 ;  /* 0x000000480000780c */ /* 0x000fda0002fa4270 */
[----:B-1----:R-:W-:Y:S05]  /*3240*/  @!P5 BRA `(.L_x_84) ;  /* 0x000000000004d947 */ /* 0x002fea0003800000 */
[----:B------:R1:W5:Y:S02]  /*3250*/  LDG.E.LTC128B.U16 R20, desc[UR12][R22.64] ;  /* 0x0000000c16147981 */ /* 0x000364000c1e1520 */
.L_x_84:
[----:B------:R-:W-:Y:S05]  /*3260*/  BSYNC B0 ;  /* 0x0000000000007941 */ /* 0x000fea0003800000 */
.L_x_83:
[----:B-----5:R-:W-:Y:S01]  /*3270*/  HADD2.F32 R125, -RZ, R20.H0_H0 ;  /* 0x20000014ff7d7230 */ /* 0x020fe20000004100 */
[----:B------:R-:W-:Y:S04]  /*3280*/  BSSY B0, `(.L_x_85) ;  /* 0x000000c000007945 */ /* 0x000fe80003800000 */
[----:B------:R-:W-:-:S04]  /*3290*/  FMUL R125, R125, R14 ;  /* 0x0000000e7d7d7220 */ /* 0x000fc80000400000 */
[----:B------:R-:W-:-:S05]  /*32a0*/  FFMA R125, R90, R11, R125 ;  /* 0x0000000b5a7d7223 */ /* 0x000fca000000007d */
[----:B------:R-:W-:-:S05]  /*32b0*/  F2FP.F16.F32.PACK_AB R125, RZ, R125 ;  /* 0x0000007dff7d723e */ /* 0x000fca00000000ff */
[----:B------:R2:W-:Y:S01]  /*32c0*/  @P5 STG.E.U16 desc[UR12][R88.64], R125 ;  /* 0x0000007d58005986 */ /* 0x0005e2000c10150c */
[----:B------:R-:W-:-:S05]  /*32d0*/  IADD3 R132, P5, R15, R6, RZ ;  /* 0x000000060f847210 */ /* 0x000fca0007fbe0ff */
[----:B------:R-:W-:Y:S01]  /*32e0*/  IMAD.X R133, R21, 0x1, R7, P5 ;  /* 0x0000000115857824 */ /* 0x000fe200028e0607 */
[----:B------:R-:W-:-:S13]  /*32f0*/  ISETP.GT.AND P5, PT, R0, 0x48, P6 ;  /* 0x000000480000780c */ /* 0x000fda00037a4270 */
[----:B--2---:R-:W-:Y:S05]  /*3300*/  @!P5 BRA `(.L_x_86) ;  /* 0x00000000000cd947 */ /* 0x004fea0003800000 */
[----:B------:R-:W-:-:S04]  /*3310*/  IADD3 R124, P6, R8, UR21, RZ ;  /* 0x00000015087c7c10 */ /* 0x000fc8000ffde0ff */
[----:B------:R-:W-:-:S05]  /*3320*/  IADD3.X R125, R9, UR4, RZ, P6, !PT ;  /* 0x00000004097d7c10 */ /* 0x000fca000b7fe4ff */
[----:B------:R2:W5:Y:S04]  /*3330*/  LDG.E.LTC128B.U16 R20, desc[UR12][R124.64] ;  /* 0x0000000c7c147981 */ /* 0x000568000c1e1520 */
.L_x_86:
[----:B------:R-:W-:Y:S05]  /*3340*/  BSYNC B0 ;  /* 0x0000000000007941 */ /* 0x000fea0003800000 */
.L_x_85:
[----:B--2--5:R-:W-:Y:S01]  /*3350*/  HADD2.F32 R125, -RZ, R20.H0_H0 ;  /* 0x20000014ff7d7230 */ /* 0x024fe20000004100 */
[----:B------:R-:W-:Y:S01]  /*3360*/  ULOP3.LUT UR20, UR22, 0x10, URZ, 0xfc, !UPT ;  /* 0x0000001016147892 */ /* 0x000fe2000f8efc3f */
[----:B------:R-:W-:-:S03]  /*3370*/  ISETP.GT.AND P6, PT, R10, 0x8, PT ;  /* 0x000000080a00780c */ /* 0x000fc60003fc4270 */
[----:B------:R-:W-:-:S04]  /*3380*/  FMUL R16, R125, R14 ;  /* 0x0000000e7d107220 */ /* 0x000fc80000400000 */
[----:B------:R-:W-:Y:S01]  /*3390*/  FFMA R16, R91, R11, R16 ;  /* 0x0000000b5b107223 */ /* 0x000fe20000000010 */
[----:B------:R-:W-:-:S04]  /*33a0*/  LOP3.LUT R91, R17, 0x20, RZ, 0xfc, !PT ;  /* 0x00000020115b7812 */ /* 0x000fc800078efcff */
[----:B------:R-:W-:-:S05]  /*33b0*/  F2FP.F16.F32.PACK_AB R16, RZ, R16 ;  /* 0x00000010ff10723e */ /* 0x000fca00000000ff */
[----:B------:R2:W-:Y:S01]  /*33c0*/  @P5 STG.E.U16 desc[UR12][R132.64], R16 ;  /* 0x0000001084005986 */ /* 0x0005e2000c10150c */
[----:B------:R-:W-:-:S05]  /*33d0*/  IADD3 R130, P5, R91, R2, RZ ;  /* 0x000000025b827210 */ /* 0x000fca0007fbe0ff */
[----:B------:R-:W-:Y:S01]  /*33e0*/  IMAD.X R131, R21, 0x1, R3, P5 ;  /* 0x0000000115837824 */ /* 0x000fe200028e0603 */
[----:B------:R-:W-:-:S04]  /*33f0*/  IADD3 R134, P5, R4, UR20, RZ ;  /* 0x0000001404867c10 */ /* 0x000fc8000ffbe0ff */
[----:B------:R-:W-:Y:S02]  /*3400*/  IADD3.X R135, R5, UR4, RZ, P5, !PT ;  /* 0x0000000405877c10 */ /* 0x000fe4000affe4ff */
[----:B------:R-:W-:-:S13]  /*3410*/  ISETP.GT.AND P5, PT, R0, 0x40, P6 ;  /* 0x000000400000780c */ /* 0x000fda00037a4270 */
[----:B------:R-:W3:Y:S01]  /*3420*/  @P5 LDG.E.LTC128B.U16 R20, desc[UR12][R134.64] ;  /* 0x0000000c86145981 */ /* 0x000ee2000c1e1520 */
[----:B------:R-:W-:Y:S01]  /*3430*/  ULOP3.LUT UR19, UR22, 0x12, URZ, 0xfc, !UPT ;  /* 0x0000001216137892 */ /* 0x000fe2000f8efc3f */
[----:B---3--:R-:W-:-:S05]  /*3440*/  HADD2.F32 R125, -RZ, R20.H0_H0 ;  /* 0x20000014ff7d7230 */ /* 0x008fca0000004100 */
[----:B------:R-:W-:-:S04]  /*3450*/  FMUL R125, R125, R14 ;  /* 0x0000000e7d7d7220 */ /* 0x000fc80000400000 */
[----:B------:R-:W-:-:S05]  /*3460*/  FFMA R125, R92, R11, R125 ;  /* 0x0000000b5c7d7223 */ /* 0x000fca000000007d */
[----:B------:R-:W-:-:S04]  /*3470*/  F2FP.F16.F32.PACK_AB R125, RZ, R125 ;  /* 0x0000007dff7d723e */ /* 0x000fc800000000ff */
[----:B------:R-:W-:Y:S02]  /*3480*/  PRMT R90, R125, 0x7610, R90 ;  /* 0x000076107d5a7816 */ /* 0x000fe4000000005a */
[----:B------:R-:W-:-:S03]  /*3490*/  LOP3.LUT R125, R17, 0x22, RZ, 0xfc, !PT ;  /* 0x00000022117d7812 */ /* 0x000fc600078efcff */
[----:B------:R3:W-:Y:S01]  /*34a0*/  @P5 STG.E.U16 desc[UR12][R126.64], R90 ;  /* 0x0000005a7e005986 */ /* 0x0007e2000c10150c */
[----:B--2---:R-:W-:-:S05]  /*34b0*/  IADD3 R132, P5, R125, R2, RZ ;  /* 0x000000027d847210 */ /* 0x004fca0007fbe0ff */
[----:B------:R-:W-:Y:S01]  /*34c0*/  IMAD.X R133, R21, 0x1, R3, P5 ;  /* 0x0000000115857824 */ /* 0x000fe200028e0603 */
[----:B------:R-:W-:-:S04]  /*34d0*/  IADD3 R134, P5, R4, UR19, RZ ;  /* 0x0000001304867c10 */ /* 0x000fc8000ffbe0ff */
[----:B------:R-:W-:Y:S02]  /*34e0*/  IADD3.X R135, R5, UR4, RZ, P5, !PT ;  /* 0x0000000405877c10 */ /* 0x000fe4000affe4ff */
[----:B------:R-:W-:-:S04]  /*34f0*/  ISETP.GT.AND P5, PT, R10, 0x9, PT ;  /* 0x000000090a00780c */ /* 0x000fc80003fa4270 */
[----:B------:R-:W-:-:S13]  /*3500*/  ISETP.GT.AND P5, PT, R0, 0x40, P5 ;  /* 0x000000400000780c */ /* 0x000fda0002fa4270 */
[----:B------:R-:W2:Y:S01]  /*3510*/  @P5 LDG.E.LTC128B.U16 R20, desc[UR12][R134.64] ;  /* 0x0000000c86145981 */ /* 0x000ea2000c1e1520 */
[----:B------:R-:W-:Y:S01]  /*3520*/  BSSY B0, `(.L_x_87) ;  /* 0x000000d000007945 */ /* 0x000fe20003800000 */
[----:B--2---:R-:W-:-:S05]  /*3530*/  HADD2.F32 R137, -RZ, R20.H0_H0 ;  /* 0x20000014ff897230 */ /* 0x004fca0000004100 */
[----:B------:R-:W-:-:S04]  /*3540*/  FMUL R16, R137, R14 ;  /* 0x0000000e89107220 */ /* 0x000fc80000400000 */
[----:B------:R-:W-:-:S05]  /*3550*/  FFMA R16, R93, R11, R16 ;  /* 0x0000000b5d107223 */ /* 0x000fca0000000010 */
[----:B------:R-:W-:-:S05]  /*3560*/  F2FP.F16.F32.PACK_AB R16, RZ, R16 ;  /* 0x00000010ff10723e */ /* 0x000fca00000000ff */
[----:B------:R2:W-:Y:S01]  /*3570*/  @P5 STG.E.U16 desc[UR12][R128.64], R16 ;  /* 0x0000001080005986 */ /* 0x0005e2000c10150c */
[----:B---3--:R-:W-:-:S05]  /*3580*/  IADD3 R126, P5, R123, R6, RZ ;  /* 0x000000067b7e7210 */ /* 0x008fca0007fbe0ff */
[----:B------:R-:W-:Y:S01]  /*3590*/  IMAD.X R127, R21, 0x1, R7, P5 ;  /* 0x00000001157f7824 */ /* 0x000fe200028e0607 */
[----:B------:R-:W-:-:S13]  /*35a0*/  ISETP.GT.AND P5, PT, R0, 0x48, P6 ;  /* 0x000000480000780c */ /* 0x000fda00037a4270 */
[----:B--2---:R-:W-:Y:S05]  /*35b0*/  @!P5 BRA `(.L_x_88) ;  /* 0x00000000000cd947 */ /* 0x004fea0003800000 */
[----:B------:R-:W-:-:S04]  /*35c0*/  IADD3 R92, P6, R8, UR20, RZ ;  /* 0x00000014085c7c10 */ /* 0x000fc8000ffde0ff */
[----:B------:R-:W-:-:S05]  /*35d0*/  IADD3.X R93, R9, UR4, RZ, P6, !PT ;  /* 0x00000004095d7c10 */ /* 0x000fca000b7fe4ff */
[----:B------:R2:W5:Y:S04]  /*35e0*/  LDG.E.LTC128B.U16 R20, desc[UR12][R92.64] ;  /* 0x0000000c5c147981 */ /* 0x000568000c1e1520 */
.L_x_88:
[----:B------:R-:W-:Y:S05]  /*35f0*/  BSYNC B0 ;  /* 0x0000000000007941 */ /* 0x000fea0003800000 */
.L_x_87:
[----:B--2--5:R-:W-:Y:S01]  /*3600*/  HADD2.F32 R93, -RZ, R20.H0_H0 ;  /* 0x20000014ff5d7230 */ /* 0x024fe20000004100 */
[----:B------:R-:W-:Y:S01]  /*3610*/  ISETP.GT.AND P6, PT, R10, 0x9, PT ;  /* 0x000000090a00780c */ /* 0x000fe20003fc4270 */
[----:B------:R-:W-:Y:S03]  /*3620*/  BSSY B0, `(.L_x_89) ;  /* 0x000000c000007945 */ /* 0x000fe60003800000 */
        /* <DEDUP_REMOVED lines=11> */
.L_x_90:
[----:B------:R-:W-:Y:S05]  /*36e0*/  BSYNC B0 ;  /* 0x0000000000007941 */ /* 0x000fea0003800000 */
.L_x_89:
[----:B--2--5:R-:W-:Y:S01]  /*36f0*/  HADD2.F32 R93, -RZ, R20.H0_H0 ;  /* 0x20000014ff5d7230 */ /* 0x024fe20000004100 */
[----:B------:R-:W-:Y:S01]  /*3700*/  ULOP3.LUT UR18, UR22, 0x20, URZ, 0xfc, !UPT ;  /* 0x0000002016127892 */ /* 0x000fe2000f8efc3f */
[----:B------:R-:W-:-:S03]  /*3710*/  ISETP.GT.AND P6, PT, R10, 0x10, PT ;  /* 0x000000100a00780c */ /* 0x000fc60003fc4270 */
[----:B------:R-:W-:Y:S01]  /*3720*/  FMUL R16, R93, R14 ;  /* 0x0000000e5d107220 */ /* 0x000fe20000400000 */
[----:B------:R-:W-:-:S03]  /*3730*/  LOP3.LUT R93, R17, 0x30, RZ, 0xfc, !PT ;  /* 0x00000030115d7812 */ /* 0x000fc600078efcff */
[----:B------:R-:W-:-:S05]  /*3740*/  FFMA R16, R95, R11, R16 ;  /* 0x0000000b5f107223 */ /* 0x000fca0000000010 */
        /* <DEDUP_REMOVED lines=36> */
.L_x_92:
[----:B------:R-:W-:Y:S05]  /*3990*/  BSYNC B0 ;  /* 0x0000000000007941 */ /* 0x000fea0003800000 */
.L_x_91:
        /* <DEDUP_REMOVED lines=14> */
.L_x_94:
[----:B------:R-:W-:Y:S05]  /*3a80*/  BSYNC B0 ;  /* 0x0000000000007941 */ /* 0x000fea0003800000 */
.L_x_93:
        /* <DEDUP_REMOVED lines=42> */
.L_x_96:
[----:B------:R-:W-:Y:S05]  /*3d30*/  BSYNC B0 ;  /* 0x0000000000007941 */ /* 0x000fea0003800000 */
.L_x_95:
        /* <DEDUP_REMOVED lines=14> */
.L_x_98:
[----:B------:R-:W-:Y:S05]  /*3e20*/  BSYNC B0 ;  /* 0x0000000000007941 */ /* 0x000fea0003800000 */
.L_x_97:
        /* <DEDUP_REMOVED lines=42> */
.L_x_100:
[----:B------:R-:W-:Y:S05]  /*40d0*/  BSYNC B0 ;  /* 0x0000000000007941 */ /* 0x000fea0003800000 */
.L_x_99:
        /* <DEDUP_REMOVED lines=14> */
.L_x_102:
[----:B------:R-:W-:Y:S05]  /*41c0*/  BSYNC B0 ;  /* 0x0000000000007941 */ /* 0x000fea0003800000 */
.L_x_101:
        /* <DEDUP_REMOVED lines=41> */
.L_x_104:
[----:B------:R-:W-:Y:S05]  /*4460*/  BSYNC B0 ;  /* 0x0000000000007941 */ /* 0x000fea0003800000 */
.L_x_103:
[----:B--2--5:R-:W-:Y:S01]  /*4470*/  HADD2.F32 R109, -RZ, R20.H0_H0 ;  /* 0x20000014ff6d7230 */ /* 0x024fe20000004100 */
        /* <DEDUP_REMOVED lines=12> */
.L_x_106:
[----:B------:R-:W-:Y:S05]  /*4540*/  BSYNC B0 ;  /* 0x0000000000007941 */ /* 0x000fea0003800000 */
.L_x_105:
[----:B--2--5:R-:W-:Y:S01]  /*4550*/  HADD2.F32 R109, -RZ, R20.H0_H0 ;  /* 0x20000014ff6d7230 */ /* 0x024fe20000004100 */
[----:B------:R-:W-:-:S04]  /*4560*/  ULOP3.LUT UR8, UR22, 0x60, URZ, 0xfc, !UPT ;  /* 0x0000006016087892 */ /* 0x000fc8000f8efc3f */
        /* <DEDUP_REMOVED lines=31> */
[----:B------:R-:W-:-:S05]  /*4760*/  IADD3 R112, P5, R105, R6, RZ ;  /* 0x0000000669707210 */ /* 0x000fca0007fbe0ff */
[----:B------:R-:W-:Y:S01]  /*4770*/  IMAD.X R113, R21, 0x1, R7, P5 ;  /* 0x0000000115717824 */ /* 0x000fe200028e0607 */
[----:B------:R-:W-:-:S13]  /*4780*/  ISETP.GT.AND P5, PT, R0, 0x48, P3 ;  /* 0x000000480000780c */ /* 0x000fda0001fa4270 */
[----:B---3--:R-:W-:Y:S05]  /*4790*/  @!P5 BRA `(.L_x_108) ;  /* 0x00000000000cd947 */ /* 0x008fea0003800000 */
[----:B------:R-:W-:-:S04]  /*47a0*/  IADD3 R2, P6, R8, UR8, RZ ;  /* 0x0000000808027c10 */ /* 0x000fc8000ffde0ff */
[----:B------:R-:W-:-:S05]  /*47b0*/  IADD3.X R3, R9, UR4, RZ, P6, !PT ;  /* 0x0000000409037c10 */ /* 0x000fca000b7fe4ff */
[----:B------:R2:W5:Y:S04]  /*47c0*/  LDG.E.LTC128B.U16 R20, desc[UR12][R2.64] ;  /* 0x0000000c02147981 */ /* 0x000568000c1e1520 */
.L_x_108:
[----:B------:R-:W-:Y:S05]  /*47d0*/  BSYNC B0 ;  /* 0x0000000000007941 */ /* 0x000fea0003800000 */
.L_x_107:
        /* <DEDUP_REMOVED lines=13> */
.L_x_110:
[----:B------:R-:W-:Y:S05]  /*48b0*/  BSYNC B0 ;  /* 0x0000000000007941 */ /* 0x000fea0003800000 */
.L_x_109:
[----:B--2--5:R-:W-:Y:S01]  /*48c0*/  HADD2.F32 R3, -RZ, R20.H0_H0 ;  /* 0x20000014ff037230 */ /* 0x024fe20000004100 */
[----:B------:R-:W-:-:S04]  /*48d0*/  ULOP3.LUT UR6, UR22, 0x70, URZ, 0xfc, !UPT ;  /* 0x0000007016067892 */ /* 0x000fc8000f8efc3f */
        /* <DEDUP_REMOVED lines=8> */
[----:B--2---:R-:W-:Y:S02]  /*4960*/  IADD3.X R3, R5, UR4, RZ, P5, !PT ;  /* 0x0000000405037c10 */ /* 0x004fe4000affe4ff */
[----:B------:R-:W-:-:S13]  /*4970*/  ISETP.GT.AND P5, PT, R0, 0x40, P1 ;  /* 0x000000400000780c */ /* 0x000fda0000fa4270 */
[----:B------:R-:W2:Y:S01]  /*4980*/  @P5 LDG.E.LTC128B.U16 R20, desc[UR12][R2.64] ;  /* 0x0000000c02145981 */ /* 0x000ea2000c1e1520 */
[----:B------:R-:W-:Y:S01]  /*4990*/  ULOP3.LUT UR5, UR22, 0x72, URZ, 0xfc, !UPT ;  /* 0x0000007216057892 */ /* 0x000fe2000f8efc3f */
[----:B--2---:R-:W-:-:S05]  /*49a0*/  HADD2.F32 R115, -RZ, R20.H0_H0 ;  /* 0x20000014ff737230 */ /* 0x004fca0000004100 */
[----:B------:R-:W-:-:S04]  /*49b0*/  FMUL R115, R115, R14 ;  /* 0x0000000e73737220 */ /* 0x000fc80000400000 */
[----:B------:R-:W-:-:S05]  /*49c0*/  FFMA R115, R116, R11, R115 ;  /* 0x0000000b74737223 */ /* 0x000fca0000000073 */
[----:B------:R-:W-:-:S05]  /*49d0*/  F2FP.F16.F32.PACK_AB R115, RZ, R115 ;  /* 0x00000073ff73723e */ /* 0x000fca00000000ff */
[----:B------:R-:W-:Y:S01]  /*49e0*/  @P5 STG.E.U16 desc[UR12][R126.64], R115 ;  /* 0x000000737e005986 */ /* 0x000fe2000c10150c */
[----:B------:R-:W-:-:S05]  /*49f0*/  IADD3 R6, P5, R111, R6, RZ ;  /* 0x000000066f067210 */ /* 0x000fca0007fbe0ff */
[----:B------:R-:W-:Y:S01]  /*4a00*/  IMAD.X R7, R21, 0x1, R7, P5 ;  /* 0x0000000115077824 */ /* 0x000fe200028e0607 */
[----:B----4-:R-:W-:-:S04]  /*4a10*/  IADD3 R4, P5, R4, UR5, RZ ;  /* 0x0000000504047c10 */ /* 0x010fc8000ffbe0ff */
[----:B------:R-:W-:Y:S02]  /*4a20*/  IADD3.X R5, R5, UR4, RZ, P5, !PT ;  /* 0x0000000405057c10 */ /* 0x000fe4000affe4ff */
[----:B------:R-:W-:-:S13]  /*4a30*/  ISETP.GT.AND P5, PT, R0, 0x40, P0 ;  /* 0x000000400000780c */ /* 0x000fda00007a4270 */
[----:B------:R-:W2:Y:S01]  /*4a40*/  @P5 LDG.E.LTC128B.U16 R20, desc[UR12][R4.64] ;  /* 0x0000000c04145981 */ /* 0x000ea2000c1e1520 */
[----:B------:R-:W-:Y:S01]  /*4a50*/  BSSY B0, `(.L_x_111) ;  /* 0x000000e000007945 */ /* 0x000fe20003800000 */
[----:B--2---:R-:W-:-:S05]  /*4a60*/  HADD2.F32 R3, -RZ, R20.H0_H0 ;  /* 0x20000014ff037230 */ /* 0x004fca0000004100 */
[----:B------:R-:W-:-:S04]  /*4a70*/  FMUL R2, R3, R14 ;  /* 0x0000000e03027220 */ /* 0x000fc80000400000 */
[----:B------:R-:W-:-:S05]  /*4a80*/  FFMA R2, R117, R11, R2 ;  /* 0x0000000b75027223 */ /* 0x000fca0000000002 */
[----:B------:R-:W-:-:S04]  /*4a90*/  F2FP.F16.F32.PACK_AB R2, RZ, R2 ;  /* 0x00000002ff02723e */ /* 0x000fc800000000ff */
[----:B------:R-:W-:-:S05]  /*4aa0*/  PRMT R3, R2, 0x7610, R3 ;  /* 0x0000761002037816 */ /* 0x000fca0000000003 */
[----:B------:R2:W-:Y:S01]  /*4ab0*/  @P5 STG.E.U16 desc[UR12][R128.64], R3 ;  /* 0x0000000380005986 */ /* 0x0005e2000c10150c */
[----:B------:R-:W-:-:S05]  /*4ac0*/  IADD3 R2, P5, R12, R17, RZ ;  /* 0x000000110c027210 */ /* 0x000fca0007fbe0ff */
[----:B--2---:R-:W-:Y:S01]  /*4ad0*/  IMAD.X R3, R13, 0x1, R21, P5 ;  /* 0x000000010d037824 */ /* 0x004fe200028e0615 */
[----:B------:R-:W-:-:S13]  /*4ae0*/  ISETP.GT.AND P5, PT, R0, 0x48, P1 ;  /* 0x000000480000780c */ /* 0x000fda0000fa4270 */
[----:B------:R-:W-:Y:S05]  /*4af0*/  @!P5 BRA `(.L_x_112) ;  /* 0x00000000000cd947 */ /* 0x000fea0003800000 */
[----:B------:R-:W-:-:S04]  /*4b00*/  IADD3 R4, P6, R8, UR6, RZ ;  /* 0x0000000608047c10 */ /* 0x000fc8000ffde0ff */
[----:B------:R-:W-:-:S05]  /*4b10*/  IADD3.X R5, R9, UR4, RZ, P6, !PT ;  /* 0x0000000409057c10 */ /* 0x000fca000b7fe4ff */
[----:B------:R2:W5:Y:S04]  /*4b20*/  LDG.E.LTC128B.U16 R20, desc[UR12][R4.64] ;  /* 0x0000000c04147981 */ /* 0x000568000c1e1520 */
.L_x_112:
[----:B------:R-:W-:Y:S05]  /*4b30*/  BSYNC B0 ;  /* 0x0000000000007941 */ /* 0x000fea0003800000 */
.L_x_111:
        /* <DEDUP_REMOVED lines=8> */
[----:B------:R-:W-:-:S04]  /*4bc0*/  IADD3 R4, P5, R8, UR5, RZ ;  /* 0x0000000508047c10 */ /* 0x000fc8000ffbe0ff */
[----:B--2---:R-:W-:Y:S02]  /*4bd0*/  IADD3.X R5, R9, UR4, RZ, P5, !PT ;  /* 0x0000000409057c10 */ /* 0x004fe4000affe4ff */
[----:B------:R-:W-:-:S13]  /*4be0*/  ISETP.GT.AND P5, PT, R0, 0x48, P0 ;  /* 0x000000480000780c */ /* 0x000fda00007a4270 */
[----:B------:R-:W-:Y:S05]  /*4bf0*/  @!P5 BRA `(.L_x_114) ;  /* 0x000000000004d947 */ /* 0x000fea0003800000 */
[----:B------:R2:W5:Y:S02]  /*4c00*/  LDG.E.LTC128B.U16 R20, desc[UR12][R4.64] ;  /* 0x0000000c04147981 */ /* 0x000564000c1e1520 */
.L_x_114:
[----:B------:R-:W-:Y:S05]  /*4c10*/  BSYNC B0 ;  /* 0x0000000000007941 */ /* 0x000fea0003800000 */
.L_x_113:
[----:B--2--5:R-:W-:Y:S01]  /*4c20*/  HADD2.F32 R5, -RZ, R20.H0_H0 ;  /* 0x20000014ff057230 */ /* 0x024fe20000004100 */
[----:B------:R-:W-:Y:S01]  /*4c30*/  ISETP.GT.AND P6, PT, R10, RZ, PT ;  /* 0x000000ff0a00720c */ /* 0x000fe20003fc4270 */
[----:B------:R-:W-:Y:S03]  /*4c40*/  BSSY B0, `(.L_x_115) ;  /* 0x000000d000007945 */ /* 0x000fe60003800000 */
        /* <DEDUP_REMOVED lines=12> */
.L_x_116:
[----:B------:R-:W-:Y:S05]  /*4d10*/  BSYNC B0 ;  /* 0x0000000000007941 */ /* 0x000fea0003800000 */
.L_x_115:
[----:B-----5:R-:W-:Y:S01]  /*4d20*/  HADD2.F32 R7, -RZ, R20.H0_H0 ;  /* 0x20000014ff077230 */ /* 0x020fe20000004100 */
        /* <DEDUP_REMOVED lines=13> */
.L_x_118:
[----:B------:R-:W-:Y:S05]  /*4e00*/  BSYNC B0 ;  /* 0x0000000000007941 */ /* 0x000fea0003800000 */
.L_x_117:
[----:B---3-5:R-:W-:Y:S01]  /*4e10*/  HADD2.F32 R7, -RZ, R20.H0_H0 ;  /* 0x20000014ff077230 */ /* 0x028fe20000004100 */
        /* <DEDUP_REMOVED lines=8> */
[----:B---3--:R-:W-:Y:S01]  /*4ea0*/  IMAD.X R7, R89, 0x1, R21, P5 ;  /* 0x0000000159077824 */ /* 0x008fe200028e0615 */
[----:B0-----:R-:W-:-:S04]  /*4eb0*/  IADD3 R8, P5, R22, UR22, RZ ;  /* 0x0000001616087c10 */ /* 0x001fc8000ffbe0ff */
[----:B------:R-:W-:Y:S02]  /*4ec0*/  IADD3.X R9, R23, UR4, RZ, P5, !PT ;  /* 0x0000000417097c10 */ /* 0x000fe4000affe4ff */
[----:B------:R-:W-:-:S13]  /*4ed0*/  ISETP.GT.AND P5, PT, R0, 0x88, P6 ;  /* 0x000000880000780c */ /* 0x000fda00037a4270 */
[----:B------:R-:W-:Y:S05]  /*4ee0*/  @!P5 BRA `(.L_x_120) ;  /* 0x000000000004d947 */ /* 0x000fea0003800000 */
[----:B------:R0:W5:Y:S02]  /*4ef0*/  LDG.E.LTC128B.U16 R20, desc[UR12][R8.64] ;  /* 0x0000000c08147981 */ /* 0x000164000c1e1520 */
.L_x_120:
[----:B------:R-:W-:Y:S05]  /*4f00*/  BSYNC B0 ;  /* 0x0000000000007941 */ /* 0x000fea0003800000 */
.L_x_119:
        /* <DEDUP_REMOVED lines=14> */
.L_x_122:
[----:B------:R-:W-:Y:S05]  /*4ff0*/  BSYNC B0 ;  /* 0x0000000000007941 */ /* 0x000fea0003800000 */
.L_x_121:
[----:B---3-5:R-:W-:Y:S01]  /*5000*/  HADD2.F32 R57, -RZ, R20.H0_H0 ;  /* 0x20000014ff397230 */ /* 0x028fe20000004100 */
        /* <DEDUP_REMOVED lines=13> */
.L_x_124:
[----:B------:R-:W-:Y:S05]  /*50e0*/  BSYNC B0 ;  /* 0x0000000000007941 */ /* 0x000fea0003800000 */
.L_x_123:
        /* <DEDUP_REMOVED lines=8> */
[----:B---3--:R-:W-:Y:S01]  /*5170*/  IMAD.X R59, R13, 0x1, R21, P5 ;  /* 0x000000010d3b7824 */ /* 0x008fe200028e0615 */
[----:B------:R-:W-:-:S13]  /*5180*/  ISETP.GT.AND P5, PT, R0, 0x80, P6 ;  /* 0x000000800000780c */ /* 0x000fda00037a4270 */
[----:B------:R-:W-:Y:S05]  /*5190*/  @!P5 BRA `(.L_x_126) ;  /* 0x00000000000cd947 */ /* 0x000fea0003800000 */
[----:B------:R-:W-:-:S04]  /*51a0*/  IADD3 R112, P6, R18, UR19, RZ ;  /* 0x0000001312707c10 */ /* 0x000fc8000ffde0ff */
[----:B------:R-:W-:-:S05]  /*51b0*/  IADD3.X R113, R19, UR4, RZ, P6, !PT ;  /* 0x0000000413717c10 */ /* 0x000fca000b7fe4ff */
[----:B------:R3:W5:Y:S04]  /*51c0*/  LDG.E.LTC128B.U16 R20, desc[UR12][R112.64] ;  /* 0x0000000c70147981 */ /* 0x000768000c1e1520 */
.L_x_126:
[----:B------:R-:W-:Y:S05]  /*51d0*/  BSYNC B0 ;  /* 0x0000000000007941 */ /* 0x000fea0003800000 */
.L_x_125:
        /* <DEDUP_REMOVED lines=14> */
.L_x_128:
[----:B------:R-:W-:Y:S05]  /*52c0*/  BSYNC B0 ;  /* 0x0000000000007941 */ /* 0x000fea0003800000 */
.L_x_127:
        /* <DEDUP_REMOVED lines=14> */
.L_x_130:
[----:B------:R-:W-:Y:S05]  /*53b0*/  BSYNC B0 ;  /* 0x0000000000007941 */ /* 0x000fea0003800000 */
.L_x_129:
        /* <DEDUP_REMOVED lines=14> */
.L_x_132:
[----:B------:R-:W-:Y:S05]  /*54a0*/  BSYNC B0 ;  /* 0x0000000000007941 */ /* 0x000fea0003800000 */
.L_x_131:
        /* <DEDUP_REMOVED lines=14> */
.L_x_134:
[----:B------:R-:W-:Y:S05]  /*5590*/  BSYNC B0 ;  /* 0x0000000000007941 */ /* 0x000fea0003800000 */
.L_x_133:
        /* <DEDUP_REMOVED lines=14> */
.L_x_136:
[----:B------:R-:W-:Y:S05]  /*5680*/  BSYNC B0 ;  /* 0x0000000000007941 */ /* 0x000fea0003800000 */
.L_x_135:
        /* <DEDUP_REMOVED lines=14> */
.L_x_138:
[----:B------:R-:W-:Y:S05]  /*5770*/  BSYNC B0 ;  /* 0x0000000000007941 */ /* 0x000fea0003800000 */
.L_x_137:
        /* <DEDUP_REMOVED lines=14> */
.L_x_140:
[----:B------:R-:W-:Y:S05]  /*5860*/  BSYNC B0 ;  /* 0x0000000000007941 */ /* 0x000fea0003800000 */
.L_x_139:
        /* <DEDUP_REMOVED lines=14> */
.L_x_142:
[----:B------:R-:W-:Y:S05]  /*5950*/  BSYNC B0 ;  /* 0x0000000000007941 */ /* 0x000fea0003800000 */
.L_x_141:
        /* <DEDUP_REMOVED lines=14> */
.L_x_144:
[----:B------:R-:W-:Y:S05]  /*5a40*/  BSYNC B0 ;  /* 0x0000000000007941 */ /* 0x000fea0003800000 */
.L_x_143:
        /* <DEDUP_REMOVED lines=14> */
.L_x_146:
[----:B------:R-:W-:Y:S05]  /*5b30*/  BSYNC B0 ;  /* 0x0000000000007941 */ /* 0x000fea0003800000 */
.L_x_145:
        /* <DEDUP_REMOVED lines=14> */
.L_x_148:
[----:B------:R-:W-:Y:S05]  /*5c20*/  BSYNC B0 ;  /* 0x0000000000007941 */ /* 0x000fea0003800000 */
.L_x_147:
        /* <DEDUP_REMOVED lines=14> */
.L_x_150:
[----:B------:R-:W-:Y:S05]  /*5d10*/  BSYNC B0 ;  /* 0x0000000000007941 */ /* 0x000fea0003800000 */
.L_x_149:
        /* <DEDUP_REMOVED lines=14> */
.L_x_152:
[----:B------:R-:W-:Y:S05]  /*5e00*/  BSYNC B0 ;  /* 0x0000000000007941 */ /* 0x000fea0003800000 */
.L_x_151:
        /* <DEDUP_REMOVED lines=14> */
.L_x_154:
[----:B------:R-:W-:Y:S05]  /*5ef0*/  BSYNC B0 ;  /* 0x0000000000007941 */ /* 0x000fea0003800000 */
.L_x_153:
        /* <DEDUP_REMOVED lines=14> */
.L_x_156:
[----:B------:R-:W-:Y:S05]  /*5fe0*/  BSYNC B0 ;  /* 0x0000000000007941 */ /* 0x000fea0003800000 */
.L_x_155:
[----:B---3-5:R-:W-:Y:S01]  /*5ff0*/  HADD2.F32 R59, -RZ, R20.H0_H0 ;  /* 0x20000014ff3b7230 */ /* 0x028fe20000004100 */
[----:B------:R-:W-:Y:S04]  /*6000*/  BSSY B0, `(.L_x_157) ;  /* 0x000000c000007945 */ /* 0x000fe80003800000 */
        /* <DEDUP_REMOVED lines=11> */
.L_x_158:
[----:B------:R-:W-:Y:S05]  /*60c0*/  BSYNC B0 ;  /* 0x0000000000007941 */ /* 0x000fea0003800000 */
.L_x_157:
        /* <DEDUP_REMOVED lines=14> */
.L_x_160:
[----:B------:R-:W-:Y:S05]  /*61b0*/  BSYNC B0 ;  /* 0x0000000000007941 */ /* 0x000fea0003800000 */
.L_x_159:
[----:B---3-5:R-:W-:Y:S01]  /*61c0*/  HADD2.F32 R61, -RZ, R20.H0_H0 ;  /* 0x20000014ff3d7230 */ /* 0x028fe20000004100 */
        /* <DEDUP_REMOVED lines=12> */
.L_x_162:
[----:B------:R-:W-:Y:S05]  /*6290*/  BSYNC B0 ;  /* 0x0000000000007941 */ /* 0x000fea0003800000 */
.L_x_161:
        /* <DEDUP_REMOVED lines=13> */
.L_x_164:
[----:B------:R-:W-:Y:S05]  /*6370*/  BSYNC B0 ;  /* 0x0000000000007941 */ /* 0x000fea0003800000 */
.L_x_163:
        /* <DEDUP_REMOVED lines=13> */
.L_x_166:
[----:B------:R-:W-:Y:S05]  /*6450*/  BSYNC B0 ;  /* 0x0000000000007941 */ /* 0x000fea0003800000 */
.L_x_165:
        /* <DEDUP_REMOVED lines=13> */
.L_x_168:
[----:B------:R-:W-:Y:S05]  /*6530*/  BSYNC B0 ;  /* 0x0000000000007941 */ /* 0x000fea0003800000 */
.L_x_167:
        /* <DEDUP_REMOVED lines=13> */
.L_x_170:
[----:B------:R-:W-:Y:S05]  /*6610*/  BSYNC B0 ;  /* 0x0000000000007941 */ /* 0x000fea0003800000 */
.L_x_169:
        /* <DEDUP_REMOVED lines=13> */
.L_x_172:
[----:B------:R-:W-:Y:S05]  /*66f0*/  BSYNC B0 ;  /* 0x0000000000007941 */ /* 0x000fea0003800000 */
.L_x_171:
        /* <DEDUP_REMOVED lines=8> */
[----:B------:R-:W-:-:S04]  /*6780*/  IADD3 R18, P5, R18, UR5, RZ ;  /* 0x0000000512127c10 */ /* 0x000fc8000ffbe0ff */
[----:B------:R-:W-:Y:S02]  /*6790*/  IADD3.X R19, R19, UR4, RZ, P5, !PT ;  /* 0x0000000413137c10 */ /* 0x000fe4000affe4ff */
[----:B------:R-:W-:-:S13]  /*67a0*/  ISETP.GT.AND P5, PT, R0, 0x80, P0 ;  /* 0x000000800000780c */ /* 0x000fda00007a4270 */
[----:B------:R-:W-:Y:S05]  /*67b0*/  @!P5 BRA `(.L_x_174) ;  /* 0x000000000004d947 */ /* 0x000fea0003800000 */
[----:B------:R3:W5:Y:S02]  /*67c0*/  LDG.E.LTC128B.U16 R20, desc[UR12][R18.64] ;  /* 0x0000000c12147981 */ /* 0x000764000c1e1520 */
.L_x_174:
[----:B------:R-:W-:Y:S05]  /*67d0*/  BSYNC B0 ;  /* 0x0000000000007941 */ /* 0x000fea0003800000 */
.L_x_173:
        /* <DEDUP_REMOVED lines=13> */
.L_x_176:
[----:B------:R-:W-:Y:S05]  /*68b0*/  BSYNC B0 ;  /* 0x0000000000007941 */ /* 0x000fea0003800000 */
.L_x_175:
        /* <DEDUP_REMOVED lines=9> */
[----:B---3--:R-:W-:Y:S02]  /*6950*/  IADD3.X R13, R23, UR4, RZ, P5, !PT ;  /* 0x00000004170d7c10 */ /* 0x008fe4000affe4ff */
[----:B------:R-:W-:-:S13]  /*6960*/  ISETP.GT.AND P5, PT, R0, 0x88, P0 ;  /* 0x000000880000780c */ /* 0x000fda00007a4270 */
[----:B------:R-:W-:Y:S05]  /*6970*/  @!P5 BRA `(.L_x_178) ;  /* 0x000000000004d947 */ /* 0x000fea0003800000 */
[----:B------:R3:W5:Y:S02]  /*6980*/  LDG.E.LTC128B.U16 R20, desc[UR12][R12.64] ;  /* 0x0000000c0c147981 */ /* 0x000764000c1e1520 */
.L_x_178:
[----:B------:R-:W-:Y:S05]  /*6990*/  BSYNC B0 ;  /* 0x0000000000007941 */ /* 0x000fea0003800000 */
.L_x_177:
        /* <DEDUP_REMOVED lines=15> */
.L_x_180:
[----:B------:R-:W-:Y:S05]  /*6a90*/  BSYNC B0 ;  /* 0x0000000000007941 */ /* 0x000fea0003800000 */
.L_x_179:
        /* <DEDUP_REMOVED lines=11> */
[----:B-1----:R-:W-:-:S04]  /*6b50*/  IADD3 R22, P6, R4, UR21, RZ ;  /* 0x0000001504167c10 */ /* 0x002fc8000ffde0ff */
[----:B------:R-:W-:-:S05]  /*6b60*/  IADD3.X R23, R5, UR4, RZ, P6, !PT ;  /* 0x0000000405177c10 */ /* 0x000fca000b7fe4ff */
[----:B------:R3:W5:Y:S04]  /*6b70*/  LDG.E.LTC128B.U16 R20, desc[UR12][R22.64] ;  /* 0x0000000c16147981 */ /* 0x000768000c1e1520 */
.L_x_182:
[----:B------:R-:W-:Y:S05]  /*6b80*/  BSYNC B0 ;  /* 0x0000000000007941 */ /* 0x000fea0003800000 */
.L_x_181:
[----:B-1-3-5:R-:W-:Y:S01]  /*6b90*/  HADD2.F32 R23, -RZ, R20.H0_H0 ;  /* 0x20000014ff177230 */ /* 0x02afe20000004100 */
[----:B------:R-:W-:Y:S01]  /*6ba0*/  ISETP.GT.AND P6, PT, R10, RZ, PT ;  /* 0x000000ff0a00720c */ /* 0x000fe20003fc4270 */
[----:B------:R-:W-:Y:S03]  /*6bb0*/  BSSY B0, `(.L_x_183) ;  /* 0x000000e000007945 */ /* 0x000fe60003800000 */
[----:B------:R-:W-:-:S04]  /*6bc0*/  FMUL R16, R23, R14 ;  /* 0x0000000e17107220 */ /* 0x000fc80000400000 */
[----:B------:R-:W-:-:S05]  /*6bd0*/  FFMA R16, R25, R11, R16 ;  /* 0x0000000b19107223 */ /* 0x000fca0000000010 */
[----:B------:R-:W-:-:S04]  /*6be0*/  F2FP.F16.F32.PACK_AB R16, RZ, R16 ;  /* 0x00000010ff10723e */ /* 0x000fc800000000ff */
[----:B------:R-:W-:Y:S02]  /*6bf0*/  PRMT R23, R16, 0x7610, R23 ;  /* 0x0000761010177816 */ /* 0x000fe40000000017 */
[----:B------:R-:W-:-:S03]  /*6c00*/  PRMT R16, R20, 0x7610, R16 ;  /* 0x0000761014107816 */ /* 0x000fc60000000010 */
[----:B------:R1:W-:Y:S01]  /*6c10*/  @P5 STG.E.U16 desc[UR12][R60.64], R23 ;  /* 0x000000173c005986 */ /* 0x0003e2000c10150c */
[----:B------:R-:W-:-:S05]  /*6c20*/  IADD3 R22, P5, R6, R17, RZ ;  /* 0x0000001106167210 */ /* 0x000fca0007fbe0ff */
[----:B-1----:R-:W-:Y:S01]  /*6c30*/  IMAD.X R23, R7, 0x1, R21, P5 ;  /* 0x0000000107177824 */ /* 0x002fe200028e0615 */
[----:B------:R-:W-:-:S13]  /*6c40*/  ISETP.GT.AND P5, PT, R0, 0xc8, P6 ;  /* 0x000000c80000780c */ /* 0x000fda00037a4270 */
[----:B------:R-:W-:Y:S05]  /*6c50*/  @!P5 BRA `(.L_x_184) ;  /* 0x00000000000cd947 */ /* 0x000fea0003800000 */
[----:B------:R-:W-:-:S04]  /*6c60*/  IADD3 R16, P6, R8, UR22, RZ ;  /* 0x0000001608107c10 */ /* 0x000fc8000ffde0ff */
[----:B------:R-:W-:-:S05]  /*6c70*/  IADD3.X R17, R9, UR4, RZ, P6, !PT ;  /* 0x0000000409117c10 */ /* 0x000fca000b7fe4ff */
[----:B------:R1:W5:Y:S04]  /*6c80*/  LDG.E.LTC128B.U16 R16, desc[UR12][R16.64] ;  /* 0x0000000c10107981 */ /* 0x000368000c1e1520 */
.L_x_184:
[----:B------:R-:W-:Y:S05]  /*6c90*/  BSYNC B0 ;  /* 0x0000000000007941 */ /* 0x000fea0003800000 */
.L_x_183:
[----:B-1---5:R-:W-:Y:S01]  /*6ca0*/  HADD2.F32 R17, -RZ, R16.H0_H0 ;  /* 0x20000010ff117230 */ /* 0x022fe20000004100 */
        /* <DEDUP_REMOVED lines=9> */
[----:B-1----:R-:W-:Y:S05]  /*6d40*/  @!P5 BRA `(.L_x_186) ;  /* 0x00000000000cd947 */ /* 0x002fea0003800000 */
[----:B------:R-:W-:-:S04]  /*6d50*/  IADD3 R16, P6, R8, UR21, RZ ;  /* 0x0000001508107c10 */ /* 0x000fc8000ffde0ff */
[----:B------:R-:W-:-:S05]  /*6d60*/  IADD3.X R17, R9, UR4, RZ, P6, !PT ;  /* 0x0000000409117c10 */ /* 0x000fca000b7fe4ff */
[----:B------:R1:W5:Y:S04]  /*6d70*/  LDG.E.LTC128B.U16 R16, desc[UR12][R16.64] ;  /* 0x0000000c10107981 */ /* 0x000368000c1e1520 */
.L_x_186:
[----:B------:R-:W-:Y:S05]  /*6d80*/  BSYNC B0 ;  /* 0x0000000000007941 */ /* 0x000fea0003800000 */
.L_x_185:
        /* <DEDUP_REMOVED lines=12> */
[----:B-1----:R-:W-:-:S05]  /*6e50*/  IADD3.X R17, R5, UR4, RZ, P6, !PT ;  /* 0x0000000405117c10 */ /* 0x002fca000b7fe4ff */
[----:B------:R3:W5:Y:S04]  /*6e60*/  LDG.E.LTC128B.U16 R16, desc[UR12][R16.64] ;  /* 0x0000000c10107981 */ /* 0x000768000c1e1520 */
.L_x_188:
[----:B------:R-:W-:Y:S05]  /*6e70*/  BSYNC B0 ;  /* 0x0000000000007941 */ /* 0x000fea0003800000 */
.L_x_187:
[----:B-----5:R-:W-:Y:S01]  /*6e80*/  HADD2.F32 R15, -RZ, R16.H0_H0 ;  /* 0x20000010ff0f7230 */ /* 0x020fe20000004100 */
[----:B------:R-:W-:Y:S01]  /*6e90*/  ISETP.GT.AND P6, PT, R10, 0x9, PT ;  /* 0x000000090a00780c */ /* 0x000fe20003fc4270 */
[----:B------:R-:W-:Y:S03]  /*6ea0*/  BSSY B0, `(.L_x_189) ;  /* 0x000000e000007945 */ /* 0x000fe60003800000 */
[----:B------:R-:W-:-:S04]  /*6eb0*/  FMUL R15, R15, R14 ;  /* 0x0000000e0f0f7220 */ /* 0x000fc80000400000 */
[----:B------:R-:W-:-:S05]  /*6ec0*/  FFMA R15, R28, R11, R15 ;  /* 0x0000000b1c0f7223 */ /* 0x000fca000000000f */
[----:B------:R-:W-:-:S04]  /*6ed0*/  F2FP.F16.F32.PACK_AB R15, RZ, R15 ;  /* 0x0000000fff0f723e */ /* 0x000fc800000000ff */
[----:B-1-3--:R-:W-:Y:S02]  /*6ee0*/  PRMT R17, R15, 0x7610, R17 ;  /* 0x000076100f117816 */ /* 0x00afe40000000011 */
[----:B------:R-:W-:-:S03]  /*6ef0*/  PRMT R15, R16, 0x7610, R15 ;  /* 0x00007610100f7816 */ /* 0x000fc6000000000f */
        /* <DEDUP_REMOVED lines=8> */
.L_x_190:
[----:B------:R-:W-:Y:S05]  /*6f80*/  BSYNC B0 ;  /* 0x0000000000007941 */ /* 0x000fea0003800000 */
.L_x_189:
[----:B-1---5:R-:W-:Y:S01]  /*6f90*/  HADD2.F32 R13, -RZ, R15.H0_H0 ;  /* 0x2000000fff0d7230 */ /* 0x022fe20000004100 */
[----:B------:R-:W-:Y:S01]  /*6fa0*/  ISETP.GT.AND P6, PT, R10, 0x8, PT ;  /* 0x000000080a00780c */ /* 0x000fe20003fc4270 */
        /* <DEDUP_REMOVED lines=14> */
.L_x_192:
[----:B------:R-:W-:Y:S05]  /*7090*/  BSYNC B0 ;  /* 0x0000000000007941 */ /* 0x000fea0003800000 */
.L_x_191:
        /* <DEDUP_REMOVED lines=14> */
.L_x_194:
[----:B------:R-:W-:Y:S05]  /*7180*/  BSYNC B0 ;  /* 0x0000000000007941 */ /* 0x000fea0003800000 */
.L_x_193:
        /* <DEDUP_REMOVED lines=14> */
.L_x_196:
[----:B------:R-:W-:Y:S05]  /*7270*/  BSYNC B0 ;  /* 0x0000000000007941 */ /* 0x000fea0003800000 */
.L_x_195:
        /* <DEDUP_REMOVED lines=14> */
.L_x_198:
[----:B------:R-:W-:Y:S05]  /*7360*/  BSYNC B0 ;  /* 0x0000000000007941 */ /* 0x000fea0003800000 */
.L_x_197:
[----:B-1---5:R-:W-:Y:S01]  /*7370*/  HADD2.F32 R13, -RZ, R12.H0_H0 ;  /* 0x2000000cff0d7230 */ /* 0x022fe20000004100 */
[----:B------:R-:W-:Y:S01]  /*7380*/  ISETP.GT.AND P6, PT, R10, 0x10, PT ;  /* 0x000000100a00780c */ /* 0x000fe20003fc4270 */
        /* <DEDUP_REMOVED lines=13> */
.L_x_200:
[----:B------:R-:W-:Y:S05]  /*7460*/  BSYNC B0 ;  /* 0x0000000000007941 */ /* 0x000fea0003800000 */
.L_x_199:
        /* <DEDUP_REMOVED lines=14> */
.L_x_202:
[----:B------:R-:W-:Y:S05]  /*7550*/  BSYNC B0 ;  /* 0x0000000000007941 */ /* 0x000fea0003800000 */
.L_x_201:
        /* <DEDUP_REMOVED lines=14> */
.L_x_204:
[----:B------:R-:W-:Y:S05]  /*7640*/  BSYNC B0 ;  /* 0x0000000000007941 */ /* 0x000fea0003800000 */
.L_x_203:
        /* <DEDUP_REMOVED lines=14> */
.L_x_206:
[----:B------:R-:W-:Y:S05]  /*7730*/  BSYNC B0 ;  /* 0x0000000000007941 */ /* 0x000fea0003800000 */
.L_x_205:
        /* <DEDUP_REMOVED lines=15> */
.L_x_208:
[----:B------:R-:W-:Y:S05]  /*7830*/  BSYNC B0 ;  /* 0x0000000000007941 */ /* 0x000fea0003800000 */
.L_x_207:
        /* <DEDUP_REMOVED lines=14> */
.L_x_210:
[----:B------:R-:W-:Y:S05]  /*7920*/  BSYNC B0 ;  /* 0x0000000000007941 */ /* 0x000fea0003800000 */
.L_x_209:
        /* <DEDUP_REMOVED lines=15> */
.L_x_212:
[----:B------:R-:W-:Y:S05]  /*7a20*/  BSYNC B0 ;  /* 0x0000000000007941 */ /* 0x000fea0003800000 */
.L_x_211:
        /* <DEDUP_REMOVED lines=14> */
.L_x_214:
[----:B------:R-:W-:Y:S05]  /*7b10*/  BSYNC B0 ;  /* 0x0000000000007941 */ /* 0x000fea0003800000 */
.L_x_213:
[----:B-1---5:R-:W-:Y:S01]  /*7b20*/  HADD2.F32 R13, -RZ, R12.H0_H0 ;  /* 0x2000000cff0d7230 */ /* 0x022fe20000004100 */
[----:B------:R-:W-:Y:S01]  /*7b30*/  ISETP.GT.AND P6, PT, R10, 0x20, PT ;  /* 0x000000200a00780c */ /* 0x000fe20003fc4270 */
[----:B------:R-:W-:Y:S03]  /*7b40*/  BSSY B0, `(.L_x_215) ;  /* 0x000000a000007945 */ /* 0x000fe60003800000 */
[----:B------:R-:W-:-:S04]  /*7b50*/  FMUL R20, R13, R14 ;  /* 0x0000000e0d147220 */ /* 0x000fc80000400000 */
[----:B------:R-:W-:-:S05]  /*7b60*/  FFMA R20, R41, R11, R20 ;  /* 0x0000000b29147223 */ /* 0x000fca0000000014 */
[----:B------:R-:W-:-:S05]  /*7b70*/  F2FP.F16.F32.PACK_AB R20, RZ, R20 ;  /* 0x00000014ff14723e */ /* 0x000fca00000000ff */
[----:B------:R1:W-:Y:S01]  /*7b80*/  @P5 STG.E.U16 desc[UR12][R24.64], R20 ;  /* 0x0000001418005986 */ /* 0x0003e2000c10150c */
[----:B------:R-:W-:-:S13]  /*7b90*/  ISETP.GT.AND P5, PT, R0, 0xc8, P6 ;  /* 0x000000c80000780c */ /* 0x000fda00037a4270 */
[----:B-1----:R-:W-:Y:S05]  /*7ba0*/  @!P5 BRA `(.L_x_216) ;  /* 0x00000000000cd947 */ /* 0x002fea0003800000 */
[----:B------:R-:W-:-:S04]  /*7bb0*/  IADD3 R12, P6, R8, UR14, RZ ;  /* 0x0000000e080c7c10 */ /* 0x000fc8000ffde0ff */
[----:B------:R-:W-:-:S05]  /*7bc0*/  IADD3.X R13, R9, UR4, RZ, P6, !PT ;  /* 0x00000004090d7c10 */ /* 0x000fca000b7fe4ff */
[----:B------:R1:W5:Y:S04]  /*7bd0*/  LDG.E.LTC128B.U16 R12, desc[UR12][R12.64] ;  /* 0x0000000c0c0c7981 */ /* 0x000368000c1e1520 */
.L_x_216:
[----:B------:R-:W-:Y:S05]  /*7be0*/  BSYNC B0 ;  /* 0x0000000000007941 */ /* 0x000fea0003800000 */
.L_x_215:
        /* <DEDUP_REMOVED lines=12> */
.L_x_218:
[----:B------:R-:W-:Y:S05]  /*7cb0*/  BSYNC B0 ;  /* 0x0000000000007941 */ /* 0x000fea0003800000 */
.L_x_217:
        /* <DEDUP_REMOVED lines=15> */
.L_x_220:
[----:B------:R-:W-:Y:S05]  /*7db0*/  BSYNC B0 ;  /* 0x0000000000007941 */ /* 0x000fea0003800000 */
.L_x_219:
[----:B-1---5:R-:W-:Y:S01]  /*7dc0*/  HADD2.F32 R13, -RZ, R12.H0_H0 ;  /* 0x2000000cff0d7230 */ /* 0x022fe20000004100 */
        /* <DEDUP_REMOVED lines=12> */
.L_x_222:
[----:B------:R-:W-:Y:S05]  /*7e90*/  BSYNC B0 ;  /* 0x0000000000007941 */ /* 0x000fea0003800000 */
.L_x_221:
[----:B-1---5:R-:W-:Y:S01]  /*7ea0*/  HADD2.F32 R13, -RZ, R12.H0_H0 ;  /* 0x2000000cff0d7230 */ /* 0x022fe20000004100 */
[----:B------:R-:W-:Y:S01]  /*7eb0*/  ISETP.GT.AND P6, PT, R10, 0x28, PT ;  /* 0x000000280a00780c */ /* 0x000fe20003fc4270 */
[----:B------:R-:W-:Y:S03]  /*7ec0*/  BSSY B0, `(.L_x_223) ;  /* 0x000000c000007945 */ /* 0x000fe60003800000 */
[----:B------:R-:W-:Y:S01]  /*7ed0*/  FMUL R10, R13, R14 ;  /* 0x0000000e0d0a7220 */ /* 0x000fe20000400000 */
[----:B------:R-:W-:-:S03]  /*7ee0*/  ISETP.GT.AND P6, PT, R0, 0xc8, P6 ;  /* 0x000000c80000780c */ /* 0x000fc600037c4270 */
[----:B------:R-:W-:-:S05]  /*7ef0*/  FFMA R10, R45, R11, R10 ;  /* 0x0000000b2d0a7223 */ /* 0x000fca000000000a */
[----:B------:R-:W-:-:S04]  /*7f00*/  F2FP.F16.F32.PACK_AB R10, RZ, R10 ;  /* 0x0000000aff0a723e */ /* 0x000fc800000000ff */
[----:B------:R-:W-:Y:S02]  /*7f10*/  PRMT R13, R10, 0x7610, R13 ;  /* 0x000076100a0d7816 */ /* 0x000fe4000000000d */
[----:B------:R-:W-:-:S03]  /*7f20*/  PRMT R10, R12, 0x7610, R10 ;  /* 0x000076100c0a7816 */ /* 0x000fc6000000000a */
[----:B------:R1:W-:Y:S01]  /*7f30*/  @P5 STG.E.U16 desc[UR12][R18.64], R13 ;  /* 0x0000000d12005986 */ /* 0x0003e2000c10150c */
[----:B------:R-:W-:Y:S05]  /*7f40*/  @!P6 BRA `(.L_x_224) ;  /* 0x00000000000ce947 */ /* 0x000fea0003800000 */
[----:B------:R-:W-:-:S04]  /*7f50*/  IADD3 R12, P5, R8, UR10, RZ ;  /* 0x0000000a080c7c10 */ /* 0x000fc8000ffbe0ff */
[----:B-1----:R-:W-:-:S05]  /*7f60*/  IADD3.X R13, R9, UR4, RZ, P5, !PT ;  /* 0x00000004090d7c10 */ /* 0x002fca000affe4ff */
[----:B------:R3:W5:Y:S04]  /*7f70*/  LDG.E.LTC128B.U16 R10, desc[UR12][R12.64] ;  /* 0x0000000c0c0a7981 */ /* 0x000768000c1e1520 */
.L_x_224:
[----:B------:R-:W-:Y:S05]  /*7f80*/  BSYNC B0 ;  /* 0x0000000000007941 */ /* 0x000fea0003800000 */
.L_x_223:
[----:B-1-3-5:R-:W-:Y:S01]  /*7f90*/  HADD2.F32 R13, -RZ, R10.H0_H0 ;  /* 0x2000000aff0d7230 */ /* 0x02afe20000004100 */
[----:B------:R-:W-:Y:S01]  /*7fa0*/  IADD3 R12, P5, R6, R101, RZ ;  /* 0x00000065060c7210 */ /* 0x000fe20007fbe0ff */
[----:B------:R-:W-:Y:S01]  /*7fb0*/  BSSY B0, `(.L_x_225) ;  /* 0x000000b000007945 */ /* 0x000fe20003800000 */
[----:B------:R-:W-:Y:S02]  /*7fc0*/  ISETP.GT.AND P4, PT, R0, 0xc8, P4 ;  /* 0x000000c80000780c */ /* 0x000fe40002784270 */
[----:B------:R-:W-:-:S04]  /*7fd0*/  FMUL R13, R13, R14 ;  /* 0x0000000e0d0d7220 */ /* 0x000fc80000400000 */
[----:B------:R-:W-:-:S05]  /*7fe0*/  FFMA R13, R46, R11, R13 ;  /* 0x0000000b2e0d7223 */ /* 0x000fca000000000d */
[----:B------:R-:W-:Y:S01]  /*7ff0*/  F2FP.F16.F32.PACK_AB R15, RZ, R13 ;  /* 0x0000000dff0f723e */ /* 0x000fe200000000ff */
[----:B------:R-:W-:-:S05]  /*8000*/  IMAD.X R13, R7, 0x1, R21, P5 ;  /* 0x00000001070d7824 */ /* 0x000fca00028e0615 */
[----:B------:R1:W-:Y:S01]  /*8010*/  @P6 STG.E.U16 desc[UR12][R12.64], R15 ;  /* 0x0000000f0c006986 */ /* 0x0003e2000c10150c */
[----:B------:R-:W-:Y:S05]  /*8020*/  @!P4 BRA `(.L_x_226) ;  /* 0x00000000000cc947 */ /* 0x000fea0003800000 */
[----:B-1----:R-:W-:-:S04]  /*8030*/  IADD3 R12, P5, R8, UR9, RZ ;  /* 0x00000009080c7c10 */ /* 0x002fc8000ffbe0ff */
[----:B------:R-:W-:-:S05]  /*8040*/  IADD3.X R13, R9, UR4, RZ, P5, !PT ;  /* 0x00000004090d7c10 */ /* 0x000fca000affe4ff */
[----:B------:R3:W5:Y:S04]  /*8050*/  LDG.E.LTC128B.U16 R10, desc[UR12][R12.64] ;  /* 0x0000000c0c0a7981 */ /* 0x000768000c1e1520 */
.L_x_226:
[----:B------:R-:W-:Y:S05]  /*8060*/  BSYNC B0 ;  /* 0x0000000000007941 */ /* 0x000fea0003800000 */
.L_x_225:
[----:B-1-3-5:R-:W-:Y:S01]  /*8070*/  HADD2.F32 R13, -RZ, R10.H0_H0 ;  /* 0x2000000aff0d7230 */ /* 0x02afe20000004100 */
[----:B------:R-:W-:Y:S01]  /*8080*/  ISETP.GT.AND P5, PT, R0, 0xc0, P3 ;  /* 0x000000c00000780c */ /* 0x000fe20001fa4270 */
[----:B------:R-:W-:Y:S03]  /*8090*/  BSSY B0, `(.L_x_227) ;  /* 0x000000b000007945 */ /* 0x000fe60003800000 */
[----:B------:R-:W-:-:S04]  /*80a0*/  FMUL R12, R13, R14 ;  /* 0x0000000e0d0c7220 */ /* 0x000fc80000400000 */
[----:B------:R-:W-:Y:S01]  /*80b0*/  FFMA R47, R47, R11, R12 ;  /* 0x0000000b2f2f7223 */ /* 0x000fe2000000000c */
[----:B------:R-:W-:-:S04]  /*80c0*/  IADD3 R12, P6, R6, R103, RZ ;  /* 0x00000067060c7210 */ /* 0x000fc80007fde0ff */
[----:B------:R-:W-:Y:S01]  /*80d0*/  F2FP.F16.F32.PACK_AB R47, RZ, R47 ;  /* 0x0000002fff2f723e */ /* 0x000fe200000000ff */
[----:B------:R-:W-:-:S05]  /*80e0*/  IMAD.X R13, R7, 0x1, R21, P6 ;  /* 0x00000001070d7824 */ /* 0x000fca00030e0615 */
[----:B------:R1:W-:Y:S01]  /*80f0*/  @P4 STG.E.U16 desc[UR12][R12.64], R47 ;  /* 0x0000002f0c004986 */ /* 0x0003e2000c10150c */
[----:B------:R-:W-:Y:S05]  /*8100*/  @!P5 BRA `(.L_x_228) ;  /* 0x00000000000cd947 */ /* 0x000fea0003800000 */
[----:B-1----:R-:W-:-:S04]  /*8110*/  IADD3 R12, P4, R4, UR8, RZ ;  /* 0x00000008040c7c10 */ /* 0x002fc8000ff9e0ff */
[----:B------:R-:W-:-:S05]  /*8120*/  IADD3.X R13, R5, UR4, RZ, P4, !PT ;  /* 0x00000004050d7c10 */ /* 0x000fca000a7fe4ff */
[----:B------:R3:W5:Y:S04]  /*8130*/  LDG.E.LTC128B.U16 R10, desc[UR12][R12.64] ;  /* 0x0000000c0c0a7981 */ /* 0x000768000c1e1520 */
.L_x_228:
[----:B------:R-:W-:Y:S05]  /*8140*/  BSYNC B0 ;  /* 0x0000000000007941 */ /* 0x000fea0003800000 */
.L_x_227:
        /* <DEDUP_REMOVED lines=13> */
.L_x_230:
[----:B------:R-:W-:Y:S05]  /*8220*/  BSYNC B0 ;  /* 0x0000000000007941 */ /* 0x000fea0003800000 */
.L_x_229:
        /* <DEDUP_REMOVED lines=13> */
.L_x_232:
[----:B------:R-:W-:Y:S05]  /*8300*/  BSYNC B0 ;  /* 0x0000000000007941 */ /* 0x000fea0003800000 */
.L_x_231:
        /* <DEDUP_REMOVED lines=13> */
.L_x_234:
[----:B------:R-:W-:Y:S05]  /*83e0*/  BSYNC B0 ;  /* 0x0000000000007941 */ /* 0x000fea0003800000 */
.L_x_233:
        /* <DEDUP_REMOVED lines=13> */
.L_x_236:
[----:B------:R-:W-:Y:S05]  /*84c0*/  BSYNC B0 ;  /* 0x0000000000007941 */ /* 0x000fea0003800000 */
.L_x_235:
[----:B-1-3-5:R-:W-:Y:S01]  /*84d0*/  HADD2.F32 R13, -RZ, R10.H0_H0 ;  /* 0x2000000aff0d7230 */ /* 0x02afe20000004100 */
[----:B------:R-:W-:Y:S01]  /*84e0*/  IADD3 R12, P4, R2, R109, RZ ;  /* 0x0000006d020c7210 */ /* 0x000fe20007f9e0ff */
[----:B------:R-:W-:Y:S01]  /*84f0*/  BSSY B0, `(.L_x_237) ;  /* 0x000000b000007945 */ /* 0x000fe20003800000 */
[----:B------:R-:W-:Y:S02]  /*8500*/  ISETP.GT.AND P2, PT, R0, 0xc0, P0 ;  /* 0x000000c00000780c */ /* 0x000fe40000744270 */
[----:B------:R-:W-:-:S04]  /*8510*/  FMUL R13, R13, R14 ;  /* 0x0000000e0d0d7220 */ /* 0x000fc80000400000 */
[----:B------:R-:W-:-:S05]  /*8520*/  FFMA R13, R52, R11, R13 ;  /* 0x0000000b340d7223 */ /* 0x000fca000000000d */
[----:B------:R-:W-:Y:S01]  /*8530*/  F2FP.F16.F32.PACK_AB R15, RZ, R13 ;  /* 0x0000000dff0f723e */ /* 0x000fe200000000ff */
[----:B------:R-:W-:Y:S01]  /*8540*/  IMAD.X R13, R3, 0x1, R21, P4 ;  /* 0x00000001030d7824 */ /* 0x000fe200020e0615 */
[----:B--2---:R-:W-:-:S04]  /*8550*/  IADD3 R4, P4, R4, UR5, RZ ;  /* 0x0000000504047c10 */ /* 0x004fc8000ff9e0ff */
[----:B------:R1:W-:Y:S01]  /*8560*/  @P3 STG.E.U16 desc[UR12][R12.64], R15 ;  /* 0x0000000f0c003986 */ /* 0x0003e2000c10150c */
[----:B------:R-:W-:Y:S01]  /*8570*/  IADD3.X R5, R5, UR4, RZ, P4, !PT ;  /* 0x0000000405057c10 */ /* 0x000fe2000a7fe4ff */
[----:B------:R-:W-:Y:S07]  /*8580*/  @!P2 BRA `(.L_x_238) ;  /* 0x000000000004a947 */ /* 0x000fee0003800000 */
[----:B------:R2:W5:Y:S02]  /*8590*/  LDG.E.LTC128B.U16 R10, desc[UR12][R4.64] ;  /* 0x0000000c040a7981 */ /* 0x000564000c1e1520 */
.L_x_238:
[----:B------:R-:W-:Y:S05]  /*85a0*/  BSYNC B0 ;  /* 0x0000000000007941 */ /* 0x000fea0003800000 */
.L_x_237:
[----:B--2--5:R-:W-:Y:S01]  /*85b0*/  HADD2.F32 R5, -RZ, R10.H0_H0 ;  /* 0x2000000aff057230 */ /* 0x024fe20000004100 */
[----:B------:R-:W-:Y:S01]  /*85c0*/  IADD3 R2, P3, R2, R111, RZ ;  /* 0x0000006f02027210 */ /* 0x000fe20007f7e0ff */
[----:B------:R-:W-:Y:S01]  /*85d0*/  BSSY B0, `(.L_x_239) ;  /* 0x000000b000007945 */ /* 0x000fe20003800000 */
[----:B------:R-:W-:Y:S02]  /*85e0*/  ISETP.GT.AND P1, PT, R0, 0xc8, P1 ;  /* 0x000000c80000780c */ /* 0x000fe40000f24270 */
[----:B------:R-:W-:Y:S01]  /*85f0*/  FMUL R4, R5, R14 ;  /* 0x0000000e05047220 */ /* 0x000fe20000400000 */
[----:B------:R-:W-:-:S03]  /*8600*/  IMAD.X R3, R3, 0x1, R21, P3 ;  /* 0x0000000103037824 */ /* 0x000fc600018e0615 */
[----:B------:R-:W-:-:S05]  /*8610*/  FFMA R4, R53, R11, R4 ;  /* 0x0000000b35047223 */ /* 0x000fca0000000004 */
[----:B------:R-:W-:-:S05]  /*8620*/  F2FP.F16.F32.PACK_AB R4, RZ, R4 ;  /* 0x00000004ff04723e */ /* 0x000fca00000000ff */
[----:B------:R2:W-:Y:S01]  /*8630*/  @P2 STG.E.U16 desc[UR12][R2.64], R4 ;  /* 0x0000000402002986 */ /* 0x0005e2000c10150c */
[----:B------:R-:W-:Y:S05]  /*8640*/  @!P1 BRA `(.L_x_240) ;  /* 0x00000000000c9947 */ /* 0x000fea0003800000 */
[----:B--2---:R-:W-:-:S04]  /*8650*/  IADD3 R2, P2, R8, UR6, RZ ;  /* 0x0000000608027c10 */ /* 0x004fc8000ff5e0ff */
[----:B------:R-:W-:-:S05]  /*8660*/  IADD3.X R3, R9, UR4, RZ, P2, !PT ;  /* 0x0000000409037c10 */ /* 0x000fca00097fe4ff */
[----:B------:R3:W5:Y:S04]  /*8670*/  LDG.E.LTC128B.U16 R10, desc[UR12][R2.64] ;  /* 0x0000000c020a7981 */ /* 0x000768000c1e1520 */
.L_x_240:
[----:B------:R-:W-:Y:S05]  /*8680*/  BSYNC B0 ;  /* 0x0000000000007941 */ /* 0x000fea0003800000 */
.L_x_239:
[----:B--23-5:R-:W-:Y:S01]  /*8690*/  HADD2.F32 R3, -RZ, R10.H0_H0 ;  /* 0x2000000aff037230 */ /* 0x02cfe20000004100 */
[----:B------:R-:W-:Y:S01]  /*86a0*/  IADD3 R2, P2, R6, R109, RZ ;  /* 0x0000006d06027210 */ /* 0x000fe20007f5e0ff */
[----:B------:R-:W-:Y:S01]  /*86b0*/  BSSY B0, `(.L_x_241) ;  /* 0x000000c000007945 */ /* 0x000fe20003800000 */
[----:B------:R-:W-:Y:S02]  /*86c0*/  ISETP.GT.AND P0, PT, R0, 0xc8, P0 ;  /* 0x000000c80000780c */ /* 0x000fe40000704270 */
[----:B------:R-:W-:-:S04]  /*86d0*/  FMUL R3, R3, R14 ;  /* 0x0000000e03037220 */ /* 0x000fc80000400000 */
[----:B------:R-:W-:-:S05]  /*86e0*/  FFMA R3, R54, R11, R3 ;  /* 0x0000000b36037223 */ /* 0x000fca0000000003 */
[----:B------:R-:W-:Y:S01]  /*86f0*/  F2FP.F16.F32.PACK_AB R5, RZ, R3 ;  /* 0x00000003ff05723e */ /* 0x000fe200000000ff */
[----:B------:R-:W-:Y:S01]  /*8700*/  IMAD.X R3, R7, 0x1, R21, P2 ;  /* 0x0000000107037824 */ /* 0x000fe200010e0615 */
[----:B------:R-:W-:Y:S02]  /*8710*/  IADD3 R4, P2, R8, UR5, RZ ;  /* 0x0000000508047c10 */ /* 0x000fe4000ff5e0ff */
[----:B------:R-:W-:Y:S02]  /*8720*/  PRMT R0, R5, 0x7610, R0 ;  /* 0x0000761005007816 */ /* 0x000fe40000000000 */
[----:B------:R-:W-:-:S03]  /*8730*/  IADD3.X R5, R9, UR4, RZ, P2, !PT ;  /* 0x0000000409057c10 */ /* 0x000fc600097fe4ff */
[----:B------:R2:W-:Y:S01]  /*8740*/  @P1 STG.E.U16 desc[UR12][R2.64], R0 ;  /* 0x0000000002001986 */ /* 0x0005e2000c10150c */
[----:B------:R-:W-:Y:S05]  /*8750*/  @!P0 BRA `(.L_x_242) ;  /* 0x0000000000048947 */ /* 0x000fea0003800000 */
[----:B------:R3:W5:Y:S02]  /*8760*/  LDG.E.LTC128B.U16 R10, desc[UR12][R4.64] ;  /* 0x0000000c040a7981 */ /* 0x000764000c1e1520 */
.L_x_242:
[----:B------:R-:W-:Y:S05]  /*8770*/  BSYNC B0 ;  /* 0x0000000000007941 */ /* 0x000fea0003800000 */
.L_x_241:
[----:B--2--5:R-:W-:Y:S01]  /*8780*/  HADD2.F32 R3, -RZ, R10.H0_H0 ;  /* 0x2000000aff037230 */ /* 0x024fe20000004100 */
[----:B------:R-:W-:-:S04]  /*8790*/  IADD3 R2, P1, R6, R111, RZ ;  /* 0x0000006f06027210 */ /* 0x000fc80007f3e0ff */
[----:B------:R-:W-:-:S04]  /*87a0*/  FMUL R14, R3, R14 ;  /* 0x0000000e030e7220 */ /* 0x000fc80000400000 */
[----:B------:R-:W-:Y:S01]  /*87b0*/  FFMA R14, R55, R11, R14 ;  /* 0x0000000b370e7223 */ /* 0x000fe2000000000e */
[----:B------:R-:W-:Y:S06]  /*87c0*/  @!P0 EXIT ;  /* 0x000000000000894d */ /* 0x000fec0003800000 */
[----:B------:R-:W-:Y:S01]  /*87d0*/  F2FP.F16.F32.PACK_AB R14, RZ, R14 ;  /* 0x0000000eff0e723e */ /* 0x000fe200000000ff */
[----:B------:R-:W-:-:S05]  /*87e0*/  IMAD.X R3, R7, 0x1, R21, P1 ;  /* 0x0000000107037824 */ /* 0x000fca00008e0615 */
[----:B------:R-:W-:Y:S01]  /*87f0*/  STG.E.U16 desc[UR12][R2.64], R14 ;  /* 0x0000000e02007986 */ /* 0x000fe2000c10150c */
[----:B------:R-:W-:Y:S05]  /*8800*/  EXIT ;  /* 0x000000000000794d */ /* 0x000fea0003800000 */
.L_x_22:
[----:B------:R-:W-:Y:S01]  /*8810*/  ULDC.64 UR4, c[0x0][0x650] ;  /* 0x0001940000047ab9 */ /* 0x000fe20000000a00 */
[-C--:B------:R-:W-:Y:S01]  /*8820*/  FMUL R120, R120, R11.reuse ;  /* 0x0000000b78787220 */ /* 0x080fe20000400000 */
[----:B------:R-:W-:Y:S01]  /*8830*/  LEA R2, P1, R18, UR4, 0x1 ;  /* 0x0000000412027c11 */ /* 0x000fe2000f8208ff */
[-C--:B------:R-:W-:Y:S01]  /*8840*/  FMUL R121, R121, R11.reuse ;  /* 0x0000000b79797220 */ /* 0x080fe20000400000 */
[----:B------:R-:W-:Y:S01]  /*8850*/  ISETP.GT.AND P4, PT, R10, 0x1, PT ;  /* 0x000000010a00780c */ /* 0x000fe20003f84270 */
[-C--:B------:R-:W-:Y:S01]  /*8860*/  FMUL R122, R122, R11.reuse ;  /* 0x0000000b7a7a7220 */ /* 0x080fe20000400000 */
[----:B------:R-:W-:Y:S01]  /*8870*/  F2FP.F16.F32.PACK_AB R120, RZ, R120 ;  /* 0x00000078ff78723e */ /* 0x000fe200000000ff */
[-C--:B------:R-:W-:Y:S01]  /*8880*/  FMUL R123, R123, R11.reuse ;  /* 0x0000000b7b7b7220 */ /* 0x080fe20000400000 */
[----:B------:R-:W-:Y:S01]  /*8890*/  LEA.HI.X R3, R18, UR5, R21, 0x1, P1 ;  /* 0x0000000512037c11 */ /* 0x000fe200088f0c15 */
[-C--:B------:R-:W-:Y:S01]  /*88a0*/  FMUL R124, R124, R11.reuse ;  /* 0x0000000b7c7c7220 */ /* 0x080fe20000400000 */
[----:B------:R-:W-:Y:S01]  /*88b0*/  ISETP.GT.AND P2, PT, R10, RZ, PT ;  /* 0x000000ff0a00720c */ /* 0x000fe20003f44270 */
[-C--:B------:R-:W-:Y:S01]  /*88c0*/  FMUL R125, R125, R11.reuse ;  /* 0x0000000b7d7d7220 */ /* 0x080fe20000400000 */
[C---:B------:R-:W-:Y:S01]  /*88d0*/  ISETP.GT.AND P1, PT, R0.reuse, RZ, P4 ;  /* 0x000000ff0000720c */ /* 0x040fe20002724270 */
[----:B------:R-:W-:Y:S01]  /*88e0*/  @P0 STG.E.U16 desc[UR12][R2.64], R120 ;  /* 0x0000007802000986 */ /* 0x000fe2000c10150c */
[----:B------:R-:W-:Y:S01]  /*88f0*/  ISETP.GT.AND P2, PT, R0, 0x8, P2 ;  /* 0x000000080000780c */ /* 0x000fe20001744270 */
[-C--:B------:R-:W-:Y:S01]  /*8900*/  FMUL R126, R126, R11.reuse ;  /* 0x0000000b7e7e7220 */ /* 0x080fe20000400000 */
[----:B------:R-:W-:Y:S01]  /*8910*/  ISETP.GT.AND P0, PT, R0, 0x8, P4 ;  /* 0x000000080000780c */ /* 0x000fe20002704270 */
[-C--:B------:R-:W-:Y:S01]  /*8920*/  FMUL R127, R127, R11.reuse ;  /* 0x0000000b7f7f7220 */ /* 0x080fe20000400000 */
[----:B------:R-:W-:Y:S01]  /*8930*/  SHF.L.U64.HI R15, R16, 0x1, R15 ;  /* 0x00000001100f7819 */ /* 0x000fe2000001020f */
[-C--:B------:R-:W-:Y:S01]  /*8940*/  FMUL R128, R128, R11.reuse ;  /* 0x0000000b80807220 */ /* 0x080fe20000400000 */
[----:B------:R-:W-:Y:S01]  /*8950*/  LEA R4, P3, R16, R2, 0x1 ;  /* 0x0000000210047211 */ /* 0x000fe200078608ff */
[----:B------:R-:W-:Y:S01]  /*8960*/  FMUL R129, R129, R11 ;  /* 0x0000000b81817220 */ /* 0x000fe20000400000 */
[----:B------:R-:W-:Y:S01]  /*8970*/  F2FP.F16.F32.PACK_AB R121, RZ, R121 ;  /* 0x00000079ff79723e */ /* 0x000fe200000000ff */
[----:B------:R-:W-:Y:S01]  /*8980*/  FMUL R130, R130, R11 ;  /* 0x0000000b82827220 */ /* 0x000fe20000400000 */
[----:B------:R-:W-:Y:S01]  /*8990*/  F2FP.F16.F32.PACK_AB R122, RZ, R122 ;  /* 0x0000007aff7a723e */ /* 0x000fe200000000ff */
[----:B------:R-:W-:Y:S01]  /*89a0*/  IMAD.X R5, R15, 0x1, R3, P3 ;  /* 0x000000010f057824 */ /* 0x000fe200018e0603 */
[----:B------:R-:W-:Y:S01]  /*89b0*/  F2FP.F16.F32.PACK_AB R123, RZ, R123 ;  /* 0x0000007bff7b723e */ /* 0x000fe200000000ff */
[----:B------:R-:W-:Y:S01]  /*89c0*/  @P1 STG.E.U16 desc[UR12][R2.64+0x2], R121 ;  /* 0x0000027902001986 */ /* 0x000fe2000c10150c */
[C---:B------:R-:W-:Y:S01]  /*89d0*/  ISETP.GT.AND P5, PT, R10.reuse, 0x8, PT ;  /* 0x000000080a00780c */ /* 0x040fe20003fa4270 */
[-C--:B------:R-:W-:Y:S01]  /*89e0*/  FMUL R131, R131, R11.reuse ;  /* 0x0000000b83837220 */ /* 0x080fe20000400000 */
[----:B------:R-:W-:Y:S01]  /*89f0*/  ISETP.GT.AND P4, PT, R10, 0x9, PT ;  /* 0x000000090a00780c */ /* 0x000fe20003f84270 */
[----:B------:R-:W-:Y:S01]  /*8a00*/  @P2 STG.E.U16 desc[UR12][R4.64], R122 ;  /* 0x0000007a04002986 */ /* 0x000fe2000c10150c */
[----:B------:R-:W-:Y:S01]  /*8a10*/  ISETP.GT.AND P1, PT, R0, RZ, P5 ;  /* 0x000000ff0000720c */ /* 0x000fe20002f24270 */
[----:B------:R-:W-:Y:S01]  /*8a20*/  IMAD.SHL.U32 R9, R12, 0x80, RZ ;  /* 0x000000800c097824 */ /* 0x000fe200078e00ff */
[C---:B------:R-:W-:Y:S01]  /*8a30*/  ISETP.GT.AND P2, PT, R0.reuse, RZ, P4 ;  /* 0x000000ff0000720c */ /* 0x040fe20002744270 */
[----:B------:R-:W-:Y:S01]  /*8a40*/  @P0 STG.E.U16 desc[UR12][R4.64+0x2], R123 ;  /* 0x0000027b04000986 */ /* 0x000fe2000c10150c */
[----:B------:R-:W-:Y:S01]  /*8a50*/  ISETP.GT.AND P0, PT, R0, 0x8, P5 ;  /* 0x000000080000780c */ /* 0x000fe20002f04270 */
[-C--:B------:R-:W-:Y:S01]  /*8a60*/  FMUL R132, R132, R11.reuse ;  /* 0x0000000b84847220 */ /* 0x080fe20000400000 */
[----:B------:R-:W-:Y:S01]  /*8a70*/  F2FP.F16.F32.PACK_AB R124, RZ, R124 ;  /* 0x0000007cff7c723e */ /* 0x000fe200000000ff */
[----:B------:R-:W-:Y:S01]  /*8a80*/  FMUL R133, R133, R11 ;  /* 0x0000000b85857220 */ /* 0x000fe20000400000 */
[----:B------:R-:W-:Y:S01]  /*8a90*/  F2FP.F16.F32.PACK_AB R125, RZ, R125 ;  /* 0x0000007dff7d723e */ /* 0x000fe200000000ff */
[-C--:B------:R-:W-:Y:S01]  /*8aa0*/  FMUL R134, R134, R11.reuse ;  /* 0x0000000b86867220 */ /* 0x080fe20000400000 */
[----:B------:R-:W-:Y:S01]  /*8ab0*/  F2FP.F16.F32.PACK_AB R126, RZ, R126 ;  /* 0x0000007eff7e723e */ /* 0x000fe200000000ff */
[-C--:B------:R-:W-:Y:S01]  /*8ac0*/  FMUL R135, R135, R11.reuse ;  /* 0x0000000b87877220 */ /* 0x080fe20000400000 */
[----:B------:R-:W-:Y:S01]  /*8ad0*/  ISETP.GT.AND P3, PT, R10, 0x10, PT ;  /* 0x000000100a00780c */ /* 0x000fe20003f64270 */
[----:B------:R-:W-:Y:S01]  /*8ae0*/  @P1 STG.E.U16 desc[UR12][R2.64+0x10], R124 ;  /* 0x0000107c02001986 */ /* 0x000fe2000c10150c */
[----:B------:R-:W-:Y:S01]  /*8af0*/  ISETP.GT.AND P1, PT, R0, 0x8, P4 ;  /* 0x000000080000780c */ /* 0x000fe20002724270 */
[----:B------:R-:W-:Y:S01]  /*8b00*/  FMUL R136, R136, R11 ;  /* 0x0000000b88887220 */ /* 0x000fe20000400000 */
[----:B------:R-:W-:Y:S01]  /*8b10*/  F2FP.F16.F32.PACK_AB R127, RZ, R127 ;  /* 0x0000007fff7f723e */ /* 0x000fe200000000ff */
[----:B------:R-:W-:Y:S01]  /*8b20*/  @P2 STG.E.U16 desc[UR12][R2.64+0x12], R125 ;  /* 0x0000127d02002986 */ /* 0x000fe2000c10150c */
[----:B------:R-:W-:Y:S01]  /*8b30*/  F2FP.F16.F32.PACK_AB R128, RZ, R128 ;  /* 0x00000080ff80723e */ /* 0x000fe200000000ff */
[-C--:B------:R-:W-:Y:S01]  /*8b40*/  FMUL R137, R137, R11.reuse ;  /* 0x0000000b89897220 */ /* 0x080fe20000400000 */
[----:B------:R-:W-:Y:S01]  /*8b50*/  ISETP.GT.AND P2, PT, R10, 0x11, PT ;  /* 0x000000110a00780c */ /* 0x000fe20003f44270 */
[----:B------:R-:W-:Y:S01]  /*8b60*/  @P0 STG.E.U16 desc[UR12][R4.64+0x10], R126 ;  /* 0x0000107e04000986 */ /* 0x000fe2000c10150c */
[----:B------:R-:W-:Y:S01]  /*8b70*/  ISETP.GT.AND P0, PT, R0, RZ, P3 ;  /* 0x000000ff0000720c */ /* 0x000fe20001f04270 */
[----:B------:R-:W-:Y:S01]  /*8b80*/  FMUL R138, R138, R11 ;  /* 0x0000000b8a8a7220 */ /* 0x000fe20000400000 */
[----:B------:R-:W-:Y:S01]  /*8b90*/  F2FP.F16.F32.PACK_AB R129, RZ, R129 ;  /* 0x00000081ff81723e */ /* 0x000fe200000000ff */
[----:B------:R-:W-:Y:S01]  /*8ba0*/  FMUL R139, R139, R11 ;  /* 0x0000000b8b8b7220 */ /* 0x000fe20000400000 */
[----:B------:R-:W-:Y:S01]  /*8bb0*/  F2FP.F16.F32.PACK_AB R130, RZ, R130 ;  /* 0x00000082ff82723e */ /* 0x000fe200000000ff */
[----:B------:R-:W-:Y:S01]  /*8bc0*/  @P1 STG.E.U16 desc[UR12][R4.64+0x12], R127 ;  /* 0x0000127f04001986 */ /* 0x000fe2000c10150c */
[----:B------:R-:W-:Y:S01]  /*8bd0*/  F2FP.F16.F32.PACK_AB R131, RZ, R131 ;  /* 0x00000083ff83723e */ /* 0x000fe200000000ff */
[-C--:B------:R-:W-:Y:S01]  /*8be0*/  FMUL R140, R140, R11.reuse ;  /* 0x0000000b8c8c7220 */ /* 0x080fe20000400000 */
[----:B------:R-:W-:Y:S01]  /*8bf0*/  SHF.L.U64.HI R13, R12, 0x7, R13 ;  /* 0x000000070c0d7819 */ /* 0x000fe2000001020d */
[-C--:B------:R-:W-:Y:S01]  /*8c00*/  FMUL R141, R141, R11.reuse ;  /* 0x0000000b8d8d7220 */ /* 0x080fe20000400000 */
[----:B------:R-:W-:Y:S01]  /*8c10*/  LOP3.LUT R15, R9, 0x2, RZ, 0xfc, !PT ;  /* 0x00000002090f7812 */ /* 0x000fe200078efcff */
[-C--:B------:R-:W-:Y:S01]  /*8c20*/  FMUL R142, R142, R11.reuse ;  /* 0x0000000b8e8e7220 */ /* 0x080fe20000400000 */
[----:B------:R-:W-:Y:S01]  /*8c30*/  F2FP.F16.F32.PACK_AB R132, RZ, R132 ;  /* 0x00000084ff84723e */ /* 0x000fe200000000ff */
[----:B------:R0:W-:Y:S01]  /*8c40*/  @P0 STG.E.U16 desc[UR12][R2.64+0x20], R128 ;  /* 0x0000208002000986 */ /* 0x0001e2000c10150c */
[----:B------:R-:W-:Y:S01]  /*8c50*/  ISETP.GT.AND P0, PT, R0, RZ, P2 ;  /* 0x000000ff0000720c */ /* 0x000fe20001704270 */
[-C--:B------:R-:W-:Y:S01]  /*8c60*/  FMUL R143, R143, R11.reuse ;  /* 0x0000000b8f8f7220 */ /* 0x080fe20000400000 */
[----:B------:R-:W-:Y:S01]  /*8c70*/  ISETP.GT.AND P1, PT, R10, 0x19, PT ;  /* 0x000000190a00780c */ /* 0x000fe20003f24270 */
[----:B------:R-:W-:Y:S01]  /*8c80*/  FMUL R144, R144, R11 ;  /* 0x0000000b90907220 */ /* 0x000fe20000400000 */
[----:B------:R-:W-:Y:S01]  /*8c90*/  F2FP.F16.F32.PACK_AB R133, RZ, R133 ;  /* 0x00000085ff85723e */ /* 0x000fe200000000ff */
[-C--:B------:R-:W-:Y:S01]  /*8ca0*/  FMUL R145, R145, R11.reuse ;  /* 0x0000000b91917220 */ /* 0x080fe20000400000 */
[----:B------:R-:W-:Y:S01]  /*8cb0*/  F2FP.F16.F32.PACK_AB R134, RZ, R134 ;  /* 0x00000086ff86723e */ /* 0x000fe200000000ff */
[----:B------:R-:W-:Y:S01]  /*8cc0*/  FMUL R146, R146, R11 ;  /* 0x0000000b92927220 */ /* 0x000fe20000400000 */
[----:B------:R-:W-:Y:S01]  /*8cd0*/  F2FP.F16.F32.PACK_AB R135, RZ, R135 ;  /* 0x00000087ff87723e */ /* 0x000fe200000000ff */
[-C--:B------:R-:W-:Y:S01]  /*8ce0*/  FMUL R147, R147, R11.reuse ;  /* 0x0000000b93937220 */ /* 0x080fe20000400000 */
[----:B------:R-:W-:Y:S01]  /*8cf0*/  F2FP.F16.F32.PACK_AB R136, RZ, R136 ;  /* 0x00000088ff88723e */ /* 0x000fe200000000ff */
[----:B------:R-:W-:Y:S01]  /*8d00*/  FMUL R148, R148, R11 ;  /* 0x0000000b94947220 */ /* 0x000fe20000400000 */
[----:B------:R-:W-:Y:S01]  /*8d10*/  F2FP.F16.F32.PACK_AB R137, RZ, R137 ;  /* 0x00000089ff89723e */ /* 0x000fe200000000ff */
[----:B------:R1:W-:Y:S01]  /*8d20*/  @P0 STG.E.U16 desc[UR12][R2.64+0x22], R129 ;  /* 0x0000228102000986 */ /* 0x0003e2000c10150c */
[----:B------:R-:W-:Y:S01]  /*8d30*/  ISETP.GT.AND P0, PT, R0, 0x8, P3 ;  /* 0x000000080000780c */ /* 0x000fe20001f04270 */
[-C--:B------:R-:W-:Y:S01]  /*8d40*/  FMUL R149, R149, R11.reuse ;  /* 0x0000000b95957220 */ /* 0x080fe20000400000 */
[----:B------:R-:W-:Y:S01]  /*8d50*/  F2FP.F16.F32.PACK_AB R138, RZ, R138 ;  /* 0x0000008aff8a723e */ /* 0x000fe200000000ff */
[----:B------:R-:W-:Y:S01]  /*8d60*/  FMUL R150, R150, R11 ;  /* 0x0000000b96967220 */ /* 0x000fe20000400000 */
[----:B------:R-:W-:Y:S01]  /*8d70*/  F2FP.F16.F32.PACK_AB R139, RZ, R139 ;  /* 0x0000008bff8b723e */ /* 0x000fe200000000ff */
[-C--:B------:R-:W-:Y:S01]  /*8d80*/  FMUL R151, R151, R11.reuse ;  /* 0x0000000b97977220 */ /* 0x080fe20000400000 */
[----:B------:R-:W-:Y:S01]  /*8d90*/  ISETP.GT.AND P5, PT, R10, 0x28, PT ;  /* 0x000000280a00780c */ /* 0x000fe20003fa4270 */
[-C--:B------:R-:W-:Y:S01]  /*8da0*/  FMUL R88, R88, R11.reuse ;  /* 0x0000000b58587220 */ /* 0x080fe20000400000 */
[----:B------:R-:W-:Y:S01]  /*8db0*/  F2FP.F16.F32.PACK_AB R140, RZ, R140 ;  /* 0x0000008cff8c723e */ /* 0x000fe200000000ff */
[-C--:B------:R-:W-:Y:S01]  /*8dc0*/  FMUL R89, R89, R11.reuse ;  /* 0x0000000b59597220 */ /* 0x080fe20000400000 */
[----:B------:R-:W-:Y:S01]  /*8dd0*/  ISETP.GT.AND P4, PT, R10, 0x29, PT ;  /* 0x000000290a00780c */ /* 0x000fe20003f84270 */
[----:B------:R-:W-:Y:S01]  /*8de0*/  FMUL R90, R90, R11 ;  /* 0x0000000b5a5a7220 */ /* 0x000fe20000400000 */
[----:B------:R-:W-:Y:S01]  /*8df0*/  F2FP.F16.F32.PACK_AB R141, RZ, R141 ;  /* 0x0000008dff8d723e */ /* 0x000fe200000000ff */
[----:B------:R-:W-:Y:S01]  /*8e00*/  @P0 STG.E.U16 desc[UR12][R4.64+0x20], R130 ;  /* 0x0000208204000986 */ /* 0x000fe2000c10150c */
[----:B------:R-:W-:Y:S01]  /*8e10*/  ISETP.GT.AND P0, PT, R0, 0x8, P2 ;  /* 0x000000080000780c */ /* 0x000fe20001704270 */
[-C--:B------:R-:W-:Y:S01]  /*8e20*/  FMUL R91, R91, R11.reuse ;  /* 0x0000000b5b5b7220 */ /* 0x080fe20000400000 */
[----:B------:R-:W-:Y:S01]  /*8e30*/  ISETP.GT.AND P2, PT, R10, 0x18, PT ;  /* 0x000000180a00780c */ /* 0x000fe20003f44270 */
        /* <DEDUP_REMOVED lines=8> */
[----:B------:R-:W-:Y:S01]  /*8ec0*/  FMUL R96, R96, R11 ;  /* 0x0000000b60607220 */ /* 0x000fe20000400000 */
[----:B------:R-:W-:Y:S01]  /*8ed0*/  F2FP.F16.F32.PACK_AB R145, RZ, R145 ;  /* 0x00000091ff91723e */ /* 0x000fe200000000ff */
[----:B------:R-:W-:Y:S01]  /*8ee0*/  @P0 STG.E.U16 desc[UR12][R4.64+0x22], R131 ;  /* 0x0000228304000986 */ /* 0x000fe2000c10150c */
[----:B------:R-:W-:Y:S01]  /*8ef0*/  IADD3 R6, P0, R9, R2, RZ ;  /* 0x0000000209067210 */ /* 0x000fe20007f1e0ff */
[-C--:B------:R-:W-:Y:S01]  /*8f00*/  FMUL R97, R97, R11.reuse ;  /* 0x0000000b61617220 */ /* 0x080fe20000400000 */
[----:B------:R-:W-:Y:S01]  /*8f10*/  F2FP.F16.F32.PACK_AB R146, RZ, R146 ;  /* 0x00000092ff92723e */ /* 0x000fe200000000ff */
[----:B------:R-:W-:Y:S01]  /*8f20*/  FMUL R98, R98, R11 ;  /* 0x0000000b62627220 */ /* 0x000fe20000400000 */
[----:B------:R-:W-:Y:S01]  /*8f30*/  F2FP.F16.F32.PACK_AB R147, RZ, R147 ;  /* 0x00000093ff93723e */ /* 0x000fe200000000ff */
[--C-:B------:R-:W-:Y:S01]  /*8f40*/  IMAD.X R7, R13, 0x1, R3.reuse, P0 ;  /* 0x000000010d077824 */ /* 0x100fe200000e0603 */
[----:B------:R-:W-:Y:S01]  /*8f50*/  IADD3 R18, P0, R15, R2, RZ ;  /* 0x000000020f127210 */ /* 0x000fe20007f1e0ff */
[-C--:B------:R-:W-:Y:S01]  /*8f60*/  FMUL R99, R99, R11.reuse ;  /* 0x0000000b63637220 */ /* 0x080fe20000400000 */
[----:B------:R-:W-:Y:S01]  /*8f70*/  F2FP.F16.F32.PACK_AB R148, RZ, R148 ;  /* 0x00000094ff94723e */ /* 0x000fe200000000ff */
[----:B------:R-:W-:Y:S01]  /*8f80*/  FMUL R100, R100, R11 ;  /* 0x0000000b64647220 */ /* 0x000fe20000400000 */
[----:B------:R-:W-:Y:S01]  /*8f90*/  F2FP.F16.F32.PACK_AB R149, RZ, R149 ;  /* 0x00000095ff95723e */ /* 0x000fe200000000ff */
[----:B------:R-:W-:Y:S01]  /*8fa0*/  IMAD.X R19, R13, 0x1, R3, P0 ;  /* 0x000000010d137824 */ /* 0x000fe200000e0603 */
[----:B------:R-:W-:Y:S01]  /*8fb0*/  ISETP.GT.AND P0, PT, R0, RZ, P2 ;  /* 0x000000ff0000720c */ /* 0x000fe20001704270 */
[-C--:B------:R-:W-:Y:S01]  /*8fc0*/  FMUL R101, R101, R11.reuse ;  /* 0x0000000b65657220 */ /* 0x080fe20000400000 */
[----:B------:R-:W-:Y:S01]  /*8fd0*/  F2FP.F16.F32.PACK_AB R150, RZ, R150 ;  /* 0x00000096ff96723e */ /* 0x000fe200000000ff */
[----:B------:R-:W-:Y:S01]  /*8fe0*/  FMUL R102, R102, R11 ;  /* 0x0000000b66667220 */ /* 0x000fe20000400000 */
[----:B------:R-:W-:Y:S01]  /*8ff0*/  F2FP.F16.F32.PACK_AB R151, RZ, R151 ;  /* 0x00000097ff97723e */ /* 0x000fe200000000ff */
[-C--:B------:R-:W-:Y:S01]  /*9000*/  FMUL R103, R103, R11.reuse ;  /* 0x0000000b67677220 */ /* 0x080fe20000400000 */
[----:B------:R-:W-:Y:S01]  /*9010*/  LOP3.LUT R21, R9, 0x10, RZ, 0xfc, !PT ;  /* 0x0000001009157812 */ /* 0x000fe200078efcff */
[-C--:B------:R-:W-:Y:S01]  /*9020*/  FMUL R104, R104, R11.reuse ;  /* 0x0000000b68687220 */ /* 0x080fe20000400000 */
[----:B------:R-:W-:Y:S01]  /*9030*/  F2FP.F16.F32.PACK_AB R88, RZ, R88 ;  /* 0x00000058ff58723e */ /* 0x000fe200000000ff */
[-C--:B------:R-:W-:Y:S01]  /*9040*/  FMUL R105, R105, R11.reuse ;  /* 0x0000000b69697220 */ /* 0x080fe20000400000 */
[----:B------:R-:W-:Y:S01]  /*9050*/  LOP3.LUT R23, R9, 0x12, RZ, 0xfc, !PT ;  /* 0x0000001209177812 */ /* 0x000fe200078efcff */
[----:B------:R-:W-:Y:S01]  /*9060*/  FMUL R106, R106, R11 ;  /* 0x0000000b6a6a7220 */ /* 0x000fe20000400000 */
[----:B------:R-:W-:Y:S01]  /*9070*/  F2FP.F16.F32.PACK_AB R89, RZ, R89 ;  /* 0x00000059ff59723e */ /* 0x000fe200000000ff */
[----:B------:R-:W-:Y:S01]  /*9080*/  @P0 STG.E.U16 desc[UR12][R2.64+0x30], R132 ;  /* 0x0000308402000986 */ /* 0x000fe2000c10150c */
[----:B------:R-:W-:Y:S01]  /*9090*/  ISETP.GT.AND P0, PT, R0, RZ, P1 ;  /* 0x000000ff0000720c */ /* 0x000fe20000f04270 */
        /* <DEDUP_REMOVED lines=8> */
[-C--:B------:R-:W-:Y:S01]  /*9120*/  FMUL R111, R111, R11.reuse ;  /* 0x0000000b6f6f7220 */ /* 0x080fe20000400000 */
[----:B------:R-:W-:Y:S01]  /*9130*/  PRMT R8, R92, 0x7610, R8 ;  /* 0x000076105c087816 */ /* 0x000fe20000000008 */
[-C--:B------:R-:W-:Y:S01]  /*9140*/  FMUL R112, R112, R11.reuse ;  /* 0x0000000b70707220 */ /* 0x080fe20000400000 */
[----:B------:R-:W-:Y:S01]  /*9150*/  F2FP.F16.F32.PACK_AB R94, RZ, R94 ;  /* 0x0000005eff5e723e */ /* 0x000fe200000000ff */
[----:B------:R-:W-:Y:S01]  /*9160*/  @P0 STG.E.U16 desc[UR12][R2.64+0x32], R133 ;  /* 0x0000328502000986 */ /* 0x000fe2000c10150c */
[----:B------:R-:W-:Y:S01]  /*9170*/  ISETP.GT.AND P0, PT, R0, 0x8, P2 ;  /* 0x000000080000780c */ /* 0x000fe20001704270 */
        /* <DEDUP_REMOVED lines=26> */
[----:B------:R-:W-:Y:S01]  /*9320*/  @P0 STG.E.U16 desc[UR12][R4.64+0x32], R135 ;  /* 0x0000328704000986 */ /* 0x000fe2000c10150c */
[----:B------:R-:W-:Y:S01]  /*9330*/  ISETP.GT.AND P0, PT, R0, RZ, P2 ;  /* 0x000000ff0000720c */ /* 0x000fe20001704270 */
        /* <DEDUP_REMOVED lines=135> */
[----:B------:R-:W-:-:S02]  /*9bb0*/  F2FP.F16.F32.PACK_AB R33, RZ, R33 ;  /* 0x00000021ff21723e */ /* 0x000fc400000000ff */
[----:B------:R-:W-:Y:S01]  /*9bc0*/  F2FP.F16.F32.PACK_AB R34, RZ, R34 ;  /* 0x00000022ff22723e */ /* 0x000fe200000000ff */
[----:B------:R-:W-:Y:S01]  /*9bd0*/  @P0 STG.E.U16 desc[UR12][R2.64+0x62], R145 ;  /* 0x0000629102000986 */ /* 0x000fe2000c10150c */
[----:B------:R-:W-:Y:S02]  /*9be0*/  ISETP.GT.AND P0, PT, R0, 0x8, P3 ;  /* 0x000000080000780c */ /* 0x000fe40001f04270 */
[----:B------:R-:W-:Y:S02]  /*9bf0*/  F2FP.F16.F32.PACK_AB R35, RZ, R35 ;  /* 0x00000023ff23723e */ /* 0x000fe400000000ff */
[----:B------:R-:W-:Y:S02]  /*9c00*/  F2FP.F16.F32.PACK_AB R36, RZ, R36 ;  /* 0x00000024ff24723e */ /* 0x000fe400000000ff */
[----:B------:R-:W-:Y:S02]  /*9c10*/  F2FP.F16.F32.PACK_AB R37, RZ, R37 ;  /* 0x00000025ff25723e */ /* 0x000fe400000000ff */
[----:B------:R-:W-:-:S02]  /*9c20*/  F2FP.F16.F32.PACK_AB R38, RZ, R38 ;  /* 0x00000026ff26723e */ /* 0x000fc400000000ff */
[----:B------:R-:W-:Y:S02]  /*9c30*/  F2FP.F16.F32.PACK_AB R39, RZ, R39 ;  /* 0x00000027ff27723e */ /* 0x000fe400000000ff */
[----:B------:R-:W-:Y:S01]  /*9c40*/  F2FP.F16.F32.PACK_AB R40, RZ, R40 ;  /* 0x00000028ff28723e */ /* 0x000fe200000000ff */
[----:B------:R-:W-:Y:S01]  /*9c50*/  @P0 STG.E.U16 desc[UR12][R4.64+0x60], R146 ;  /* 0x0000609204000986 */ /* 0x000fe2000c10150c */
[----:B------:R-:W-:Y:S02]  /*9c60*/  ISETP.GT.AND P0, PT, R0, 0x8, P1 ;  /* 0x000000080000780c */ /* 0x000fe40000f04270 */
[----:B------:R-:W-:Y:S02]  /*9c70*/  F2FP.F16.F32.PACK_AB R41, RZ, R41 ;  /* 0x00000029ff29723e */ /* 0x000fe400000000ff */
[----:B------:R-:W-:Y:S02]  /*9c80*/  F2FP.F16.F32.PACK_AB R42, RZ, R42 ;  /* 0x0000002aff2a723e */ /* 0x000fe400000000ff */
[----:B------:R-:W-:-:S02]  /*9c90*/  F2FP.F16.F32.PACK_AB R43, RZ, R43 ;  /* 0x0000002bff2b723e */ /* 0x000fc400000000ff */
[----:B------:R-:W-:Y:S02]  /*9ca0*/  F2FP.F16.F32.PACK_AB R44, RZ, R44 ;  /* 0x0000002cff2c723e */ /* 0x000fe400000000ff */
[----:B------:R-:W-:Y:S02]  /*9cb0*/  F2FP.F16.F32.PACK_AB R45, RZ, R45 ;  /* 0x0000002dff2d723e */ /* 0x000fe400000000ff */
[----:B------:R-:W-:Y:S01]  /*9cc0*/  F2FP.F16.F32.PACK_AB R46, RZ, R46 ;  /* 0x0000002eff2e723e */ /* 0x000fe200000000ff */
[----:B------:R-:W-:Y:S01]  /*9cd0*/  @P0 STG.E.U16 desc[UR12][R4.64+0x62], R147 ;  /* 0x0000629304000986 */ /* 0x000fe2000c10150c */
[----:B------:R-:W-:Y:S02]  /*9ce0*/  ISETP.GT.AND P0, PT, R0, RZ, P2 ;  /* 0x000000ff0000720c */ /* 0x000fe40001704270 */
[----:B------:R-:W-:Y:S02]  /*9cf0*/  F2FP.F16.F32.PACK_AB R47, RZ, R47 ;  /* 0x0000002fff2f723e */ /* 0x000fe400000000ff */
[----:B------:R-:W-:-:S02]  /*9d00*/  F2FP.F16.F32.PACK_AB R48, RZ, R48 ;  /* 0x00000030ff30723e */ /* 0x000fc400000000ff */
[----:B------:R-:W-:Y:S02]  /*9d10*/  F2FP.F16.F32.PACK_AB R49, RZ, R49 ;  /* 0x00000031ff31723e */ /* 0x000fe400000000ff */
[----:B------:R-:W-:Y:S02]  /*9d20*/  F2FP.F16.F32.PACK_AB R50, RZ, R50 ;  /* 0x00000032ff32723e */ /* 0x000fe400000000ff */
[----:B------:R-:W-:Y:S02]  /*9d30*/  F2FP.F16.F32.PACK_AB R51, RZ, R51 ;  /* 0x00000033ff33723e */ /* 0x000fe400000000ff */
[----:B------:R-:W-:Y:S01]  /*9d40*/  F2FP.F16.F32.PACK_AB R52, RZ, R52 ;  /* 0x00000034ff34723e */ /* 0x000fe200000000ff */
[----:B------:R-:W-:Y:S01]  /*9d50*/  @P0 STG.E.U16 desc[UR12][R2.64+0x70], R148 ;  /* 0x0000709402000986 */ /* 0x000fe2000c10150c */
[----:B------:R-:W-:Y:S02]  /*9d60*/  ISETP.GT.AND P0, PT, R10, 0x39, PT ;  /* 0x000000390a00780c */ /* 0x000fe40003f04270 */
[----:B------:R-:W-:-:S02]  /*9d70*/  F2FP.F16.F32.PACK_AB R53, RZ, R53 ;  /* 0x00000035ff35723e */ /* 0x000fc400000000ff */
[----:B------:R-:W-:Y:S02]  /*9d80*/  ISETP.GT.AND P6, PT, R0, RZ, P0 ;  /* 0x000000ff0000720c */ /* 0x000fe400007c4270 */
[----:B------:R-:W-:-:S11]  /*9d90*/  F2FP.F16.F32.PACK_AB R54, RZ, R54 ;  /* 0x00000036ff36723e */ /* 0x000fd600000000ff */
[----:B------:R-:W-:Y:S01]  /*9da0*/  @P6 STG.E.U16 desc[UR12][R2.64+0x72], R149 ;  /* 0x0000729502006986 */ /* 0x000fe2000c10150c */
[----:B------:R-:W-:-:S13]  /*9db0*/  ISETP.GT.AND P6, PT, R0, 0x8, P2 ;  /* 0x000000080000780c */ /* 0x000fda00017c4270 */
[----:B------:R-:W-:Y:S01]  /*9dc0*/  @P6 STG.E.U16 desc[UR12][R4.64+0x70], R150 ;  /* 0x0000709604006986 */ /* 0x000fe2000c10150c */
[----:B------:R-:W-:-:S13]  /*9dd0*/  ISETP.GT.AND P6, PT, R0, 0x8, P0 ;  /* 0x000000080000780c */ /* 0x000fda00007c4270 */
[----:B------:R-:W-:Y:S01]  /*9de0*/  @P6 STG.E.U16 desc[UR12][R4.64+0x72], R151 ;  /* 0x0000729704006986 */ /* 0x000fe2000c10150c */
[----:B0-----:R-:W-:-:S05]  /*9df0*/  IADD3 R128, P6, R21, R2, RZ ;  /* 0x0000000215807210 */ /* 0x001fca0007fde0ff */
[----:B-1----:R-:W-:Y:S01]  /*9e00*/  IMAD.X R129, R13, 0x1, R3, P6 ;  /* 0x000000010d817824 */ /* 0x002fe200030e0603 */
[----:B------:R-:W-:-:S04]  /*9e10*/  ISETP.GT.AND P6, PT, R10, RZ, PT ;  /* 0x000000ff0a00720c */ /* 0x000fc80003fc4270 */
[----:B------:R-:W-:-:S13]  /*9e20*/  ISETP.GT.AND P6, PT, R0, 0x40, P6 ;  /* 0x000000400000780c */ /* 0x000fda00037c4270 */
[----:B------:R-:W-:Y:S01]  /*9e30*/  @P6 STG.E.U16 desc[UR12][R6.64], R88 ;  /* 0x0000005806006986 */ /* 0x000fe2000c10150c */
[----:B------:R-:W-:-:S05]  /*9e40*/  IADD3 R120, P6, R23, R2, RZ ;  /* 0x0000000217787210 */ /* 0x000fca0007fde0ff */
[----:B------:R-:W-:Y:S01]  /*9e50*/  IMAD.X R121, R13, 0x1, R3, P6 ;  /* 0x000000010d797824 */ /* 0x000fe200030e0603 */
[----:B------:R-:W-:-:S04]  /*9e60*/  ISETP.GT.AND P6, PT, R10, 0x1, PT ;  /* 0x000000010a00780c */ /* 0x000fc80003fc4270 */
[----:B------:R-:W-:-:S13]  /*9e70*/  ISETP.GT.AND P6, PT, R0, 0x40, P6 ;  /* 0x000000400000780c */ /* 0x000fda00037c4270 */
[----:B------:R0:W-:Y:S01]  /*9e80*/  @P6 STG.E.U16 desc[UR12][R18.64], R89 ;  /* 0x0000005912006986 */ /* 0x0001e2000c10150c */
[----:B------:R-:W-:-:S05]  /*9e90*/  IADD3 R16, P6, R9, R4, RZ ;  /* 0x0000000409107210 */ /* 0x000fca0007fde0ff */
[----:B------:R-:W-:Y:S01]  /*9ea0*/  IMAD.X R17, R13, 0x1, R5, P6 ;  /* 0x000000010d117824 */ /* 0x000fe200030e0605 */
[----:B------:R-:W-:-:S04]  /*9eb0*/  ISETP.GT.AND P6, PT, R10, RZ, PT ;  /* 0x000000ff0a00720c */ /* 0x000fc80003fc4270 */
[----:B------:R-:W-:Y:S02]  /*9ec0*/  ISETP.GT.AND P6, PT, R0, 0x48, P6 ;  /* 0x000000480000780c */ /* 0x000fe400037c4270 */
[C---:B0-----:R-:W-:Y:S02]  /*9ed0*/  LOP3.LUT R19, R9.reuse, 0x20, RZ, 0xfc, !PT ;  /* 0x0000002009137812 */ /* 0x041fe400078efcff */
[----:B------:R-:W-:-:S09]  /*9ee0*/  LOP3.LUT R89, R9, 0x22, RZ, 0xfc, !PT ;  /* 0x0000002209597812 */ /* 0x000fd200078efcff */
        /* <DEDUP_REMOVED lines=8> */
[----:B------:R-:W-:-:S04]  /*9f70*/  ISETP.GT.AND P6, PT, R10, 0x8, PT ;  /* 0x000000080a00780c */ /* 0x000fc80003fc4270 */
[----:B------:R-:W-:Y:S02]  /*9f80*/  ISETP.GT.AND P6, PT, R0, 0x40, P6 ;  /* 0x000000400000780c */ /* 0x000fe400037c4270 */
[----:B0-----:R-:W-:-:S11]  /*9f90*/  LOP3.LUT R91, R9, 0x30, RZ, 0xfc, !PT ;  /* 0x00000030095b7812 */ /* 0x001fd600078efcff */
[----:B------:R0:W-:Y:S01]  /*9fa0*/  @P6 STG.E.U16 desc[UR12][R128.64], R8 ;  /* 0x0000000880006986 */ /* 0x0001e2000c10150c */
[----:B------:R-:W-:-:S05]  /*9fb0*/  IADD3 R122, P6, R89, R2, RZ ;  /* 0x00000002597a7210 */ /* 0x000fca0007fde0ff */
[----:B------:R-:W-:Y:S01]  /*9fc0*/  IMAD.X R123, R13, 0x1, R3, P6 ;  /* 0x000000010d7b7824 */ /* 0x000fe200030e0603 */
[----:B------:R-:W-:-:S04]  /*9fd0*/  ISETP.GT.AND P6, PT, R10, 0x9, PT ;  /* 0x000000090a00780c */ /* 0x000fc80003fc4270 */
[----:B------:R-:W-:Y:S02]  /*9fe0*/  ISETP.GT.AND P6, PT, R0, 0x40, P6 ;  /* 0x000000400000780c */ /* 0x000fe400037c4270 */
[----:B0-----:R-:W-:-:S11]  /*9ff0*/  PRMT R8, R96, 0x7610, R8 ;  /* 0x0000761060087816 */ /* 0x001fd60000000008 */
[----:B------:R0:W-:Y:S01]  /*a000*/  @P6 STG.E.U16 desc[UR12][R120.64], R93 ;  /* 0x0000005d78006986 */ /* 0x0001e2000c10150c */
[----:B------:R-:W-:-:S05]  /*a010*/  IADD3 R92, P6, R21, R4, RZ ;  /* 0x00000004155c7210 */ /* 0x000fca0007fde0ff */
[----:B0-----:R-:W-:Y:S01]  /*a020*/  IMAD.X R93, R13, 0x1, R5, P6 ;  /* 0x000000010d5d7824 */ /* 0x001fe200030e0605 */
        /* <DEDUP_REMOVED lines=80> */
[----:B------:R-:W-:Y:S02]  /*a530*/  ISETP.GT.AND P6, PT, R0, 0x40, P5 ;  /* 0x000000400000780c */ /* 0x000fe40002fc4270 */
[----:B0-----:R-:W-:-:S11]  /*a540*/  LOP3.LUT R107, R9, 0x70, RZ, 0xfc, !PT ;  /* 0x00000070096b7812 */ /* 0x001fd600078efcff */
[----:B------:R-:W-:Y:S01]  /*a550*/  @P6 STG.E.U16 desc[UR12][R126.64], R8 ;  /* 0x000000087e006986 */ /* 0x000fe2000c10150c */
[----:B------:R-:W-:-:S05]  /*a560*/  IADD3 R122, P6, R105, R2, RZ ;  /* 0x00000002697a7210 */ /* 0x000fca0007fde0ff */
[----:B------:R-:W-:Y:S01]  /*a570*/  IMAD.X R123, R13, 0x1, R3, P6 ;  /* 0x000000010d7b7824 */ /* 0x000fe200030e0603 */
[----:B------:R-:W-:-:S13]  /*a580*/  ISETP.GT.AND P6, PT, R0, 0x40, P4 ;  /* 0x000000400000780c */ /* 0x000fda00027c4270 */
[----:B------:R0:W-:Y:S01]  /*a590*/  @P6 STG.E.U16 desc[UR12][R120.64], R109 ;  /* 0x0000006d78006986 */ /* 0x0001e2000c10150c */
[----:B------:R-:W-:-:S05]  /*a5a0*/  IADD3 R108, P6, R99, R4, RZ ;  /* 0x00000004636c7210 */ /* 0x000fca0007fde0ff */
[----:B0-----:R-:W-:Y:S01]  /*a5b0*/  IMAD.X R109, R13, 0x1, R5, P6 ;  /* 0x000000010d6d7824 */ /* 0x001fe200030e0605 */
[----:B------:R-:W-:-:S13]  /*a5c0*/  ISETP.GT.AND P6, PT, R0, 0x48, P5 ;  /* 0x000000480000780c */ /* 0x000fda0002fc4270 */
[----:B------:R0:W-:Y:S01]  /*a5d0*/  @P6 STG.E.U16 desc[UR12][R108.64], R110 ;  /* 0x0000006e6c006986 */ /* 0x0001e2000c10150c */
[----:B------:R-:W-:-:S05]  /*a5e0*/  IADD3 R126, P6, R101, R4, RZ ;  /* 0x00000004657e7210 */ /* 0x000fca0007fde0ff */
[----:B------:R-:W-:Y:S01]  /*a5f0*/  IMAD.X R127, R13, 0x1, R5, P6 ;  /* 0x000000010d7f7824 */ /* 0x000fe200030e0605 */
[----:B------:R-:W-:Y:S02]  /*a600*/  ISETP.GT.AND P6, PT, R0, 0x48, P4 ;  /* 0x000000480000780c */ /* 0x000fe400027c4270 */
[----:B0-----:R-:W-:-:S11]  /*a610*/  LOP3.LUT R109, R9, 0x72, RZ, 0xfc, !PT ;  /* 0x00000072096d7812 */ /* 0x001fd600078efcff */
[----:B------:R0:W-:Y:S01]  /*a620*/  @P6 STG.E.U16 desc[UR12][R126.64], R111 ;  /* 0x0000006f7e006986 */ /* 0x0001e2000c10150c */
[----:B------:R-:W-:-:S05]  /*a630*/  IADD3 R120, P6, R107, R2, RZ ;  /* 0x000000026b787210 */ /* 0x000fca0007fde0ff */
[----:B------:R-:W-:Y:S01]  /*a640*/  IMAD.X R121, R13, 0x1, R3, P6 ;  /* 0x000000010d797824 */ /* 0x000fe200030e0603 */
[----:B------:R-:W-:-:S13]  /*a650*/  ISETP.GT.AND P6, PT, R0, 0x40, P3 ;  /* 0x000000400000780c */ /* 0x000fda0001fc4270 */
        /* <DEDUP_REMOVED lines=13> */
[----:B-1----:R-:W-:-:S05]  /*a730*/  IADD3 R112, P6, R107, R4, RZ ;  /* 0x000000046b707210 */ /* 0x002fca0007fde0ff */
[----:B--2---:R-:W-:Y:S01]  /*a740*/  IMAD.X R113, R13, 0x1, R5, P6 ;  /* 0x000000010d717824 */ /* 0x004fe200030e0605 */
[----:B------:R-:W-:-:S13]  /*a750*/  ISETP.GT.AND P6, PT, R0, 0x40, P2 ;  /* 0x000000400000780c */ /* 0x000fda00017c4270 */
[----:B------:R-:W-:Y:S01]  /*a760*/  @P6 STG.E.U16 desc[UR12][R120.64], R116 ;  /* 0x0000007478006986 */ /* 0x000fe2000c10150c */
[----:B------:R-:W-:-:S05]  /*a770*/  IADD3 R4, P6, R109, R4, RZ ;  /* 0x000000046d047210 */ /* 0x000fca0007fde0ff */
[----:B------:R-:W-:Y:S01]  /*a780*/  IMAD.X R5, R13, 0x1, R5, P6 ;  /* 0x000000010d057824 */ /* 0x000fe200030e0605 */
[----:B------:R-:W-:-:S13]  /*a790*/  ISETP.GT.AND P6, PT, R0, 0x40, P0 ;  /* 0x000000400000780c */ /* 0x000fda00007c4270 */
[----:B------:R-:W-:Y:S01]  /*a7a0*/  @P6 STG.E.U16 desc[UR12][R128.64], R117 ;  /* 0x0000007580006986 */ /* 0x000fe2000c10150c */
[----:B---3--:R-:W-:-:S05]  /*a7b0*/  IADD3 R2, P6, R6, R9, RZ ;  /* 0x0000000906027210 */ /* 0x008fca0007fde0ff */
[----:B------:R-:W-:Y:S01]  /*a7c0*/  IMAD.X R3, R7, 0x1, R13, P6 ;  /* 0x0000000107037824 */ /* 0x000fe200030e060d */
[----:B------:R-:W-:-:S13]  /*a7d0*/  ISETP.GT.AND P6, PT, R0, 0x48, P2 ;  /* 0x000000480000780c */ /* 0x000fda00017c4270 */
[----:B------:R1:W-:Y:S01]  /*a7e0*/  @P6 STG.E.U16 desc[UR12][R112.64], R118 ;  /* 0x0000007670006986 */ /* 0x0003e2000c10150c */
[----:B0-----:R-:W-:-:S05]  /*a7f0*/  IADD3 R110, P6, R15, R6, RZ ;  /* 0x000000060f6e7210 */ /* 0x001fca0007fde0ff */
[----:B------:R-:W-:Y:S01]  /*a800*/  IMAD.X R111, R7, 0x1, R13, P6 ;  /* 0x00000001076f7824 */ /* 0x000fe200030e060d */
[----:B------:R-:W-:-:S13]  /*a810*/  ISETP.GT.AND P6, PT, R0, 0x48, P0 ;  /* 0x000000480000780c */ /* 0x000fda00007c4270 */
[----:B------:R0:W-:Y:S01]  /*a820*/  @P6 STG.E.U16 desc[UR12][R4.64], R119 ;  /* 0x0000007704006986 */ /* 0x0001e2000c10150c */
[----:B------:R-:W-:-:S05]  /*a830*/  IADD3 R114, P6, R21, R6, RZ ;  /* 0x0000000615727210 */ /* 0x000fca0007fde0ff */
[----:B------:R-:W-:Y:S01]  /*a840*/  IMAD.X R115, R7, 0x1, R13, P6 ;  /* 0x0000000107737824 */ /* 0x000fe200030e060d */
[----:B------:R-:W-:-:S04]  /*a850*/  ISETP.GT.AND P6, PT, R10, RZ, PT ;  /* 0x000000ff0a00720c */ /* 0x000fc80003fc4270 */
[----:B------:R-:W-:-:S13]  /*a860*/  ISETP.GT.AND P6, PT, R0, 0x80, P6 ;  /* 0x000000800000780c */ /* 0x000fda00037c4270 */
[----:B------:R2:W-:Y:S01]  /*a870*/  @P6 STG.E.U16 desc[UR12][R2.64], R56 ;  /* 0x0000003802006986 */ /* 0x0005e2000c10150c */
[----:B-1----:R-:W-:-:S05]  /*a880*/  IADD3 R112, P6, R23, R6, RZ ;  /* 0x0000000617707210 */ /* 0x002fca0007fde0ff */
[----:B------:R-:W-:Y:S01]  /*a890*/  IMAD.X R113, R7, 0x1, R13, P6 ;  /* 0x0000000107717824 */ /* 0x000fe200030e060d */
[----:B------:R-:W-:-:S04]  /*a8a0*/  ISETP.GT.AND P6, PT, R10, 0x1, PT ;  /* 0x000000010a00780c */ /* 0x000fc80003fc4270 */
[----:B------:R-:W-:-:S13]  /*a8b0*/  ISETP.GT.AND P6, PT, R0, 0x80, P6 ;  /* 0x000000800000780c */ /* 0x000fda00037c4270 */
[----:B------:R1:W-:Y:S01]  /*a8c0*/  @P6 STG.E.U16 desc[UR12][R110.64], R57 ;  /* 0x000000396e006986 */ /* 0x0003e2000c10150c */
[----:B0-----:R-:W-:-:S05]  /*a8d0*/  IADD3 R4, P6, R16, R9, RZ ;  /* 0x0000000910047210 */ /* 0x001fca0007fde0ff */
[----:B------:R-:W-:Y:S01]  /*a8e0*/  IMAD.X R5, R17, 0x1, R13, P6 ;  /* 0x0000000111057824 */ /* 0x000fe200030e060d */
[----:B------:R-:W-:-:S04]  /*a8f0*/  ISETP.GT.AND P6, PT, R10, RZ, PT ;  /* 0x000000ff0a00720c */ /* 0x000fc80003fc4270 */
[----:B------:R-:W-:-:S13]  /*a900*/  ISETP.GT.AND P6, PT, R0, 0x88, P6 ;  /* 0x000000880000780c */ /* 0x000fda00037c4270 */
[----:B------:R-:W-:Y:S01]  /*a910*/  @P6 STG.E.U16 desc[UR12][R4.64], R58 ;  /* 0x0000003a04006986 */ /* 0x000fe2000c10150c */
[----:B--2---:R-:W-:-:S05]  /*a920*/  IADD3 R56, P6, R16, R15, RZ ;  /* 0x0000000f10387210 */ /* 0x004fca0007fde0ff */
[----:B-1----:R-:W-:Y:S01]  /*a930*/  IMAD.X R57, R17, 0x1, R13, P6 ;  /* 0x0000000111397824 */ /* 0x002fe200030e060d */
[----:B------:R-:W-:-:S04]  /*a940*/  ISETP.GT.AND P6, PT, R10, 0x1, PT ;  /* 0x000000010a00780c */ /* 0x000fc80003fc4270 */
[----:B------:R-:W-:-:S13]  /*a950*/  ISETP.GT.AND P6, PT, R0, 0x88, P6 ;  /* 0x000000880000780c */ /* 0x000fda00037c4270 */
[----:B------:R0:W-:Y:S01]  /*a960*/  @P6 STG.E.U16 desc[UR12][R56.64], R59 ;  /* 0x0000003b38006986 */ /* 0x0001e2000c10150c */
        /* <DEDUP_REMOVED lines=10> */
[----:B0-----:R-:W-:-:S05]  /*aa10*/  IADD3 R56, P6, R21, R16, RZ ;  /* 0x0000001015387210 */ /* 0x001fca0007fde0ff */
        /* <DEDUP_REMOVED lines=9> */
[----:B-1----:R-:W-:-:S05]  /*aab0*/  IADD3 R60, P6, R91, R6, RZ ;  /* 0x000000065b3c7210 */ /* 0x002fca0007fde0ff */
[----:B--2---:R-:W-:Y:S01]  /*aac0*/  IMAD.X R61, R7, 0x1, R13, P6 ;  /* 0x00000001073d7824 */ /* 0x004fe200030e060d */
[----:B------:R-:W-:-:S04]  /*aad0*/  ISETP.GT.AND P6, PT, R10, 0x10, PT ;  /* 0x000000100a00780c */ /* 0x000fc80003fc4270 */
[----:B------:R-:W-:-:S13]  /*aae0*/  ISETP.GT.AND P6, PT, R0, 0x80, P6 ;  /* 0x000000800000780c */ /* 0x000fda00037c4270 */
[----:B------:R1:W-:Y:S01]  /*aaf0*/  @P6 STG.E.U16 desc[UR12][R110.64], R64 ;  /* 0x000000406e006986 */ /* 0x0003e2000c10150c */
[----:B0-----:R-:W-:-:S05]  /*ab00*/  IADD3 R62, P6, R93, R6, RZ ;  /* 0x000000065d3e7210 */ /* 0x001fca0007fde0ff */
[----:B---3--:R-:W-:Y:S01]  /*ab10*/  IMAD.X R63, R7, 0x1, R13, P6 ;  /* 0x00000001073f7824 */ /* 0x008fe200030e060d */
        /* <DEDUP_REMOVED lines=14> */
[----:B0-----:R-:W-:Y:S01]  /*ac00*/  IMAD.X R65, R7, 0x1, R13, P6 ;  /* 0x0000000107417824 */ /* 0x001fe200030e060d */
[----:B------:R-:W-:-:S04]  /*ac10*/  ISETP.GT.AND P6, PT, R10, 0x18, PT ;  /* 0x000000180a00780c */ /* 0x000fc80003fc4270 */
[----:B------:R-:W-:-:S13]  /*ac20*/  ISETP.GT.AND P6, PT, R0, 0x80, P6 ;  /* 0x000000800000780c */ /* 0x000fda00037c4270 */
[----:B------:R0:W-:Y:S01]  /*ac30*/  @P6 STG.E.U16 desc[UR12][R60.64], R68 ;  /* 0x000000443c006986 */ /* 0x0001e2000c10150c */
[----:B--2---:R-:W-:-:S05]  /*ac40*/  IADD3 R66, P6, R97, R6, RZ ;  /* 0x0000000661427210 */ /* 0x004fca0007fde0ff */
        /* <DEDUP_REMOVED lines=19> */
[----:B-1----:R-:W-:-:S05]  /*ad80*/  IADD3 R62, P6, R101, R6, RZ ;  /* 0x00000006653e7210 */ /* 0x002fca0007fde0ff */
[----:B------:R-:W-:Y:S01]  /*ad90*/  IMAD.X R63, R7, 0x1, R13, P6 ;  /* 0x00000001073f7824 */ /* 0x000fe200030e060d */
[----:B------:R-:W-:-:S04]  /*ada0*/  ISETP.GT.AND P6, PT, R10, 0x21, PT ;  /* 0x000000210a00780c */ /* 0x000fc80003fc4270 */
[----:B------:R-:W-:-:S13]  /*adb0*/  ISETP.GT.AND P6, PT, R0, 0x80, P6 ;  /* 0x000000800000780c */ /* 0x000fda00037c4270 */
[----:B------:R1:W-:Y:S01]  /*adc0*/  @P6 STG.E.U16 desc[UR12][R66.64], R73 ;  /* 0x0000004942006986 */ /* 0x0003e2000c10150c */
[----:B--2---:R-:W-:-:S05]  /*add0*/  IADD3 R56, P6, R95, R16, RZ ;  /* 0x000000105f387210 */ /* 0x004fca0007fde0ff */
[----:B------:R-:W-:Y:S01]  /*ade0*/  IMAD.X R57, R17, 0x1, R13, P6 ;  /* 0x0000000111397824 */ /* 0x000fe200030e060d */
[----:B------:R-:W-:-:S04]  /*adf0*/  ISETP.GT.AND P6, PT, R10, 0x20, PT ;  /* 0x000000200a00780c */ /* 0x000fc80003fc4270 */
[----:B------:R-:W-:-:S13]  /*ae00*/  ISETP.GT.AND P6, PT, R0, 0x88, P6 ;  /* 0x000000880000780c */ /* 0x000fda00037c4270 */
[----:B------:R2:W-:Y:S01]  /*ae10*/  @P6 STG.E.U16 desc[UR12][R56.64], R74 ;  /* 0x0000004a38006986 */ /* 0x0005e2000c10150c */
[----:B---3--:R-:W-:-:S05]  /*ae20*/  IADD3 R58, P6, R97, R16, RZ ;  /* 0x00000010613a7210 */ /* 0x008fca0007fde0ff */
[----:B------:R-:W-:Y:S01]  /*ae30*/  IMAD.X R59, R17, 0x1, R13, P6 ;  /* 0x00000001113b7824 */ /* 0x000fe200030e060d */
[----:B------:R-:W-:-:S04]  /*ae40*/  ISETP.GT.AND P6, PT, R10, 0x21, PT ;  /* 0x000000210a00780c */ /* 0x000fc80003fc4270 */
[----:B------:R-:W-:-:S13]  /*ae50*/  ISETP.GT.AND P6, PT, R0, 0x88, P6 ;  /* 0x000000880000780c */ /* 0x000fda00037c4270 */
[----:B------:R3:W-:Y:S01]  /*ae60*/  @P6 STG.E.U16 desc[UR12][R58.64], R75 ;  /* 0x0000004b3a006986 */ /* 0x0007e2000c10150c */
[----:B0-----:R-:W-:-:S05]  /*ae70*/  IADD3 R64, P6, R103, R6, RZ ;  /* 0x0000000667407210 */ /* 0x001fca0007fde0ff */
[----:B------:R-:W-:Y:S01]  /*ae80*/  IMAD.X R65, R7, 0x1, R13, P6 ;  /* 0x0000000107417824 */ /* 0x000fe200030e060d */
[----:B------:R-:W-:-:S13]  /*ae90*/  ISETP.GT.AND P6, PT, R0, 0x80, P5 ;  /* 0x000000800000780c */ /* 0x000fda0002fc4270 */
[----:B------:R0:W-:Y:S01]  /*aea0*/  @P6 STG.E.U16 desc[UR12][R60.64], R76 ;  /* 0x0000004c3c006986 */ /* 0x0001e2000c10150c */
[----:B-1----:R-:W-:-:S05]  /*aeb0*/  IADD3 R66, P6, R105, R6, RZ ;  /* 0x0000000669427210 */ /* 0x002fca0007fde0ff */
[----:B------:R-:W-:Y:S01]  /*aec0*/  IMAD.X R67, R7, 0x1, R13, P6 ;  /* 0x0000000107437824 */ /* 0x000fe200030e060d */
[----:B------:R-:W-:-:S13]  /*aed0*/  ISETP.GT.AND P6, PT, R0, 0x80, P4 ;  /* 0x000000800000780c */ /* 0x000fda00027c4270 */
[----:B------:R1:W-:Y:S01]  /*aee0*/  @P6 STG.E.U16 desc[UR12][R62.64], R77 ;  /* 0x0000004d3e006986 */ /* 0x0003e2000c10150c */
[----:B--2---:R-:W-:-:S05]  /*aef0*/  IADD3 R56, P6, R99, R16, RZ ;  /* 0x0000001063387210 */ /* 0x004fca0007fde0ff */
[----:B------:R-:W-:Y:S01]  /*af00*/  IMAD.X R57, R17, 0x1, R13, P6 ;  /* 0x0000000111397824 */ /* 0x000fe200030e060d */
[----:B------:R-:W-:-:S13]  /*af10*/  ISETP.GT.AND P6, PT, R0, 0x88, P5 ;  /* 0x000000880000780c */ /* 0x000fda0002fc4270 */
[----:B------:R2:W-:Y:S01]  /*af20*/  @P6 STG.E.U16 desc[UR12][R56.64], R78 ;  /* 0x0000004e38006986 */ /* 0x0005e2000c10150c */
[----:B---3--:R-:W-:-:S05]  /*af30*/  IADD3 R58, P6, R101, R16, RZ ;  /* 0x00000010653a7210 */ /* 0x008fca0007fde0ff */
[----:B------:R-:W-:Y:S01]  /*af40*/  IMAD.X R59, R17, 0x1, R13, P6 ;  /* 0x00000001113b7824 */ /* 0x000fe200030e060d */
[----:B------:R-:W-:-:S13]  /*af50*/  ISETP.GT.AND P6, PT, R0, 0x88, P4 ;  /* 0x000000880000780c */ /* 0x000fda00027c4270 */
[----:B------:R3:W-:Y:S01]  /*af60*/  @P6 STG.E.U16 desc[UR12][R58.64], R79 ;  /* 0x0000004f3a006986 */ /* 0x0007e2000c10150c */
[----:B0-----:R-:W-:-:S05]  /*af70*/  IADD3 R60, P6, R107, R6, RZ ;  /* 0x000000066b3c7210 */ /* 0x001fca0007fde0ff */
[----:B------:R-:W-:Y:S01]  /*af80*/  IMAD.X R61, R7, 0x1, R13, P6 ;  /* 0x00000001073d7824 */ /* 0x000fe200030e060d */
[----:B------:R-:W-:-:S13]  /*af90*/  ISETP.GT.AND P6, PT, R0, 0x80, P3 ;  /* 0x000000800000780c */ /* 0x000fda0001fc4270 */
[----:B------:R-:W-:Y:S01]  /*afa0*/  @P6 STG.E.U16 desc[UR12][R64.64], R80 ;  /* 0x0000005040006986 */ /* 0x000fe2000c10150c */
[----:B-1----:R-:W-:-:S05]  /*afb0*/  IADD3 R62, P6, R109, R6, RZ ;  /* 0x000000066d3e7210 */ /* 0x002fca0007fde0ff */
[----:B------:R-:W-:Y:S01]  /*afc0*/  IMAD.X R63, R7, 0x1, R13, P6 ;  /* 0x00000001073f7824 */ /* 0x000fe200030e060d */
[----:B------:R-:W-:-:S13]  /*afd0*/  ISETP.GT.AND P6, PT, R0, 0x80, P1 ;  /* 0x000000800000780c */ /* 0x000fda0000fc4270 */
[----:B------:R-:W-:Y:S01]  /*afe0*/  @P6 STG.E.U16 desc[UR12][R66.64], R81 ;  /* 0x0000005142006986 */ /* 0x000fe2000c10150c */
[----:B------:R-:W-:-:S05]  /*aff0*/  IADD3 R6, P6, R103, R16, RZ ;  /* 0x0000001067067210 */ /* 0x000fca0007fde0ff */
        /* <DEDUP_REMOVED lines=15> */
[----:B------:R-:W-:-:S05]  /*b0f0*/  IADD3 R16, P6, R2, R9, RZ ;  /* 0x0000000902107210 */ /* 0x000fca0007fde0ff */
        /* <DEDUP_REMOVED lines=9> */
[----:B------:R-:W-:-:S04]  /*b190*/  ISETP.GT.AND P6, PT, R10, RZ, PT ;  /* 0x000000ff0a00720c */ /* 0x000fc80003fc4270 */
[----:B------:R-:W-:-:S13]  /*b1a0*/  ISETP.GT.AND P6, PT, R0, 0xc0, P6 ;  /* 0x000000c00000780c */ /* 0x000fda00037c4270 */
[----:B------:R2:W-:Y:S01]  /*b1b0*/  @P6 STG.E.U16 desc[UR12][R16.64], R24 ;  /* 0x0000001810006986 */ /* 0x0005e2000c10150c */
[----:B0-----:R-:W-:-:S05]  /*b1c0*/  IADD3 R58, P6, R2, R23, RZ ;  /* 0x00000017023a7210 */ /* 0x001fca0007fde0ff */
[----:B------:R-:W-:Y:S01]  /*b1d0*/  IMAD.X R59, R3, 0x1, R13, P6 ;  /* 0x00000001033b7824 */ /* 0x000fe200030e060d */
[----:B------:R-:W-:-:S04]  /*b1e0*/  ISETP.GT.AND P6, PT, R10, 0x1, PT ;  /* 0x000000010a00780c */ /* 0x000fc80003fc4270 */
[----:B------:R-:W-:-:S13]  /*b1f0*/  ISETP.GT.AND P6, PT, R0, 0xc0, P6 ;  /* 0x000000c00000780c */ /* 0x000fda00037c4270 */
[----:B------:R-:W-:Y:S01]  /*b200*/  @P6 STG.E.U16 desc[UR12][R56.64], R25 ;  /* 0x0000001938006986 */ /* 0x000fe2000c10150c */
[----:B-1----:R-:W-:-:S05]  /*b210*/  IADD3 R6, P6, R4, R9, RZ ;  /* 0x0000000904067210 */ /* 0x002fca0007fde0ff */
[----:B------:R-:W-:Y:S01]  /*b220*/  IMAD.X R7, R5, 0x1, R13, P6 ;  /* 0x0000000105077824 */ /* 0x000fe200030e060d */
[----:B------:R-:W-:-:S04]  /*b230*/  ISETP.GT.AND P6, PT, R10, RZ, PT ;  /* 0x000000ff0a00720c */ /* 0x000fc80003fc4270 */
        /* <DEDUP_REMOVED lines=11> */
[----:B------:R-:W-:Y:S01]  /*b2f0*/  @P6 STG.E.U16 desc[UR12][R60.64], R28 ;  /* 0x0000001c3c006986 */ /* 0x000fe2000c10150c */
[----:B--2---:R-:W-:-:S05]  /*b300*/  IADD3 R16, P6, R2, R89, RZ ;  /* 0x0000005902107210 */ /* 0x004fca0007fde0ff */
[----:B------:R-:W-:Y:S01]  /*b310*/  IMAD.X R17, R3, 0x1, R13, P6 ;  /* 0x0000000103117824 */ /* 0x000fe200030e060d */
[----:B------:R-:W-:-:S04]  /*b320*/  ISETP.GT.AND P6, PT, R10, 0x9, PT ;  /* 0x000000090a00780c */ /* 0x000fc80003fc4270 */
[----:B------:R-:W-:-:S13]  /*b330*/  ISETP.GT.AND P6, PT, R0, 0xc0, P6 ;  /* 0x000000c00000780c */ /* 0x000fda00037c4270 */
[----:B------:R-:W-:Y:S01]  /*b340*/  @P6 STG.E.U16 desc[UR12][R58.64], R29 ;  /* 0x0000001d3a006986 */ /* 0x000fe2000c10150c */
        /* <DEDUP_REMOVED lines=34> */
[----:B------:R-:W-:Y:S01]  /*b570*/  @P6 STG.E.U16 desc[UR12][R20.64], R36 ;  /* 0x0000002414006986 */ /* 0x000fe2000c10150c */
[----:B---3--:R-:W-:-:S05]  /*b580*/  IADD3 R16, P6, R2, R97, RZ ;  /* 0x0000006102107210 */ /* 0x008fca0007fde0ff */
        /* <DEDUP_REMOVED lines=23> */
[----:B------:R-:W-:Y:S01]  /*b700*/  @P6 STG.E.U16 desc[UR12][R16.64], R41 ;  /* 0x0000002910006986 */ /* 0x000fe2000c10150c */
[----:B------:R-:W-:-:S04]  /*b710*/  ISETP.GT.AND P6, PT, R10, 0x20, PT ;  /* 0x000000200a00780c */ /* 0x000fc80003fc4270 */
[----:B------:R-:W-:-:S13]  /*b720*/  ISETP.GT.AND P6, PT, R0, 0xc8, P6 ;  /* 0x000000c80000780c */ /* 0x000fda00037c4270 */
[----:B------:R-:W-:Y:S01]  /*b730*/  @P6 STG.E.U16 desc[UR12][R18.64], R42 ;  /* 0x0000002a12006986 */ /* 0x000fe2000c10150c */
[----:B------:R-:W-:-:S04]  /*b740*/  ISETP.GT.AND P6, PT, R10, 0x21, PT ;  /* 0x000000210a00780c */ /* 0x000fc80003fc4270 */
[----:B------:R-:W-:-:S13]  /*b750*/  ISETP.GT.AND P6, PT, R0, 0xc8, P6 ;  /* 0x000000c80000780c */ /* 0x000fda00037c4270 */
[----:B------:R0:W-:Y:S01]  /*b760*/  @P6 STG.E.U16 desc[UR12][R6.64], R43 ;  /* 0x0000002b06006986 */ /* 0x0001e2000c10150c */
[----:B-1----:R-:W-:-:S05]  /*b770*/  IADD3 R8, P6, R2, R99, RZ ;  /* 0x0000006302087210 */ /* 0x002fca0007fde0ff */
[----:B------:R-:W-:Y:S01]  /*b780*/  IMAD.X R9, R3, 0x1, R13, P6 ;  /* 0x0000000103097824 */ /* 0x000fe200030e060d */
[C---:B------:R-:W-:Y:S02]  /*b790*/  ISETP.GT.AND P6, PT, R0.reuse, 0xc0, P5 ;  /* 0x000000c00000780c */ /* 0x040fe40002fc4270 */
[----:B------:R-:W-:-:S11]  /*b7a0*/  ISETP.GT.AND P5, PT, R0, 0xc8, P5 ;  /* 0x000000c80000780c */ /* 0x000fd60002fa4270 */
[----:B------:R1:W-:Y:S01]  /*b7b0*/  @P6 STG.E.U16 desc[UR12][R8.64], R44 ;  /* 0x0000002c08006986 */ /* 0x0003e2000c10150c */
[----:B--2---:R-:W-:-:S05]  /*b7c0*/  IADD3 R14, P6, R2, R101, RZ ;  /* 0x00000065020e7210 */ /* 0x004fca0007fde0ff */
[----:B------:R-:W-:Y:S01]  /*b7d0*/  IMAD.X R15, R3, 0x1, R13, P6 ;  /* 0x00000001030f7824 */ /* 0x000fe200030e060d */
[C---:B------:R-:W-:Y:S02]  /*b7e0*/  ISETP.GT.AND P6, PT, R0.reuse, 0xc0, P4 ;  /* 0x000000c00000780c */ /* 0x040fe400027c4270 */
[----:B------:R-:W-:-:S11]  /*b7f0*/  ISETP.GT.AND P4, PT, R0, 0xc8, P4 ;  /* 0x000000c80000780c */ /* 0x000fd60002784270 */
[----:B------:R2:W-:Y:S01]  /*b800*/  @P6 STG.E.U16 desc[UR12][R14.64], R45 ;  /* 0x0000002d0e006986 */ /* 0x0005e2000c10150c */
[----:B0-----:R-:W-:-:S05]  /*b810*/  IADD3 R6, P6, R4, R99, RZ ;  /* 0x0000006304067210 */ /* 0x001fca0007fde0ff */
[----:B------:R-:W-:Y:S01]  /*b820*/  IMAD.X R7, R5, 0x1, R13, P6 ;  /* 0x0000000105077824 */ /* 0x000fe200030e060d */
[----:B-1----:R-:W-:-:S04]  /*b830*/  IADD3 R8, P6, R4, R101, RZ ;  /* 0x0000006504087210 */ /* 0x002fc80007fde0ff */
[----:B------:R0:W-:Y:S01]  /*b840*/  @P5 STG.E.U16 desc[UR12][R6.64], R46 ;  /* 0x0000002e06005986 */ /* 0x0001e2000c10150c */
[----:B------:R-:W-:Y:S01]  /*b850*/  ISETP.GT.AND P5, PT, R0, 0xc0, P3 ;  /* 0x000000c00000780c */ /* 0x000fe20001fa4270 */
[--C-:B------:R-:W-:Y:S01]  /*b860*/  IMAD.X R9, R5, 0x1, R13.reuse, P6 ;  /* 0x0000000105097824 */ /* 0x100fe200030e060d */
[----:B--2---:R-:W-:Y:S02]  /*b870*/  IADD3 R14, P6, R2, R103, RZ ;  /* 0x00000067020e7210 */ /* 0x004fe40007fde0ff */
[C---:B------:R-:W-:Y:S02]  /*b880*/  ISETP.GT.AND P3, PT, R0.reuse, 0xc8, P3 ;  /* 0x000000c80000780c */ /* 0x040fe40001f64270 */
[----:B------:R1:W-:Y:S01]  /*b890*/  @P4 STG.E.U16 desc[UR12][R8.64], R47 ;  /* 0x0000002f08004986 */ /* 0x0003e2000c10150c */
[C---:B------:R-:W-:Y:S01]  /*b8a0*/  ISETP.GT.AND P4, PT, R0.reuse, 0xc0, P1 ;  /* 0x000000c00000780c */ /* 0x040fe20000f84270 */
[----:B------:R-:W-:Y:S01]  /*b8b0*/  IMAD.X R15, R3, 0x1, R13, P6 ;  /* 0x00000001030f7824 */ /* 0x000fe200030e060d */
[----:B------:R-:W-:-:S02]  /*b8c0*/  ISETP.GT.AND P1, PT, R0, 0xc8, P1 ;  /* 0x000000c80000780c */ /* 0x000fc40000f24270 */
[-C--:B0-----:R-:W-:Y:S02]  /*b8d0*/  IADD3 R6, P6, R2, R105.reuse, RZ ;  /* 0x0000006902067210 */ /* 0x081fe40007fde0ff */
[----:B------:R0:W-:Y:S03]  /*b8e0*/  @P5 STG.E.U16 desc[UR12][R14.64], R48 ;  /* 0x000000300e005986 */ /* 0x0001e6000c10150c */
[--C-:B------:R-:W-:Y:S01]  /*b8f0*/  IMAD.X R7, R3, 0x1, R13.reuse, P6 ;  /* 0x0000000103077824 */ /* 0x100fe200030e060d */
[C---:B------:R-:W-:Y:S02]  /*b900*/  IADD3 R10, P6, R4.reuse, R105, RZ ;  /* 0x00000069040a7210 */ /* 0x040fe40007fde0ff */
[----:B-1----:R-:W-:Y:S02]  /*b910*/  IADD3 R8, P5, R4, R103, RZ ;  /* 0x0000006704087210 */ /* 0x002fe40007fbe0ff */
[----:B------:R1:W-:Y:S01]  /*b920*/  @P4 STG.E.U16 desc[UR12][R6.64], R49 ;  /* 0x0000003106004986 */ /* 0x0003e2000c10150c */
[C-C-:B------:R-:W-:Y:S01]  /*b930*/  IMAD.X R11, R5.reuse, 0x1, R13.reuse, P6 ;  /* 0x00000001050b7824 */ /* 0x140fe200030e060d */
[C---:B------:R-:W-:Y:S01]  /*b940*/  ISETP.GT.AND P4, PT, R0.reuse, 0xc0, P2 ;  /* 0x000000c00000780c */ /* 0x040fe20001784270 */
[----:B------:R-:W-:Y:S01]  /*b950*/  IMAD.X R9, R5, 0x1, R13, P5 ;  /* 0x0000000105097824 */ /* 0x000fe200028e060d */
[----:B------:R-:W-:-:S02]  /*b960*/  ISETP.GT.AND P5, PT, R0, 0xc0, P0 ;  /* 0x000000c00000780c */ /* 0x000fc400007a4270 */
[C---:B------:R-:W-:Y:S02]  /*b970*/  ISETP.GT.AND P2, PT, R0.reuse, 0xc8, P2 ;  /* 0x000000c80000780c */ /* 0x040fe40001744270 */
[----:B------:R2:W-:Y:S01]  /*b980*/  @P3 STG.E.U16 desc[UR12][R8.64], R50 ;  /* 0x0000003208003986 */ /* 0x0005e2000c10150c */
[----:B------:R-:W-:Y:S02]  /*b990*/  ISETP.GT.AND P0, PT, R0, 0xc8, P0 ;  /* 0x000000c80000780c */ /* 0x000fe40000704270 */
[-C--:B0-----:R-:W-:Y:S01]  /*b9a0*/  IADD3 R14, P3, R4, R107.reuse, RZ ;  /* 0x0000006b040e7210 */ /* 0x081fe20007f7e0ff */
[----:B------:R2:W-:Y:S01]  /*b9b0*/  @P1 STG.E.U16 desc[UR12][R10.64], R51 ;  /* 0x000000330a001986 */ /* 0x0005e2000c10150c */
[C---:B-1----:R-:W-:Y:S02]  /*b9c0*/  IADD3 R6, P6, R2.reuse, R107, RZ ;  /* 0x0000006b02067210 */ /* 0x042fe40007fde0ff */
[----:B------:R-:W-:Y:S01]  /*b9d0*/  IADD3 R2, P1, R2, R109, RZ ;  /* 0x0000006d02027210 */ /* 0x000fe20007f3e0ff */
[----:B------:R-:W-:-:S02]  /*b9e0*/  IMAD.X R15, R5, 0x1, R13, P3 ;  /* 0x00000001050f7824 */ /* 0x000fc400018e060d */
[C-C-:B------:R-:W-:Y:S01]  /*b9f0*/  IMAD.X R7, R3.reuse, 0x1, R13.reuse, P6 ;  /* 0x0000000103077824 */ /* 0x140fe200030e060d */
[----:B------:R-:W-:Y:S01]  /*ba00*/  IADD3 R12, P6, R4, R109, RZ ;  /* 0x0000006d040c7210 */ /* 0x000fe20007fde0ff */
[----:B------:R-:W-:-:S03]  /*ba10*/  IMAD.X R3, R3, 0x1, R13, P1 ;  /* 0x0000000103037824 */ /* 0x000fc600008e060d */
[----:B------:R2:W-:Y:S04]  /*ba20*/  @P4 STG.E.U16 desc[UR12][R6.64], R52 ;  /* 0x0000003406004986 */ /* 0x0005e8000c10150c */
[----:B------:R2:W-:Y:S04]  /*ba30*/  @P5 STG.E.U16 desc[UR12][R2.64], R53 ;  /* 0x0000003502005986 */ /* 0x0005e8000c10150c */
[----:B------:R2:W-:Y:S01]  /*ba40*/  @P2 STG.E.U16 desc[UR12][R14.64], R54 ;  /* 0x000000360e002986 */ /* 0x0005e2000c10150c */
[----:B------:R-:W-:Y:S05]  /*ba50*/  @!P0 EXIT ;  /* 0x000000000000894d */ /* 0x000fea0003800000 */
[----:B------:R-:W-:Y:S01]  /*ba60*/  F2FP.F16.F32.PACK_AB R55, RZ, R55 ;  /* 0x00000037ff37723e */ /* 0x000fe200000000ff */
[----:B------:R-:W-:-:S05]  /*ba70*/  IMAD.X R13, R5, 0x1, R13, P6 ;  /* 0x00000001050d7824 */ /* 0x000fca00030e060d */
[----:B------:R-:W-:Y:S01]  /*ba80*/  STG.E.U16 desc[UR12][R12.64], R55 ;  /* 0x000000370c007986 */ /* 0x000fe2000c10150c */
[----:B------:R-:W-:Y:S05]  /*ba90*/  EXIT ;  /* 0x000000000000794d */ /* 0x000fea0003800000 */
.L_x_10:
[----:B------:R-:W-:-:S13]  /*baa0*/  ISETP.NE.AND P0, PT, R6, RZ, PT ;  /* 0x000000ff0600720c */ /* 0x000fda0003f05270 */
[----:B------:R-:W-:Y:S05]  /*bab0*/  @P0 EXIT ;  /* 0x000000000000094d */ /* 0x000fea0003800000 */
[----:B------:R-:W-:-:S13]  /*bac0*/  ELECT P0, URZ, PT ;  /* 0x00000000003f782f */ /* 0x000fda0003800000 */
[----:B------:R-:W-:Y:S05]  /*bad0*/  @!P0 BRA `(.L_x_243) ;  /* 0x0000000400fc8947 */ /* 0x000fea0003800000 */
[----:B------:R-:W-:-:S13]  /*bae0*/  ISETP.GE.AND P0, PT, R3, 0x1, PT ;  /* 0x000000010300780c */ /* 0x000fda0003f06270 */
[----:B------:R-:W-:Y:S05]  /*baf0*/  @!P0 BRA `(.L_x_243) ;  /* 0x0000000400f48947 */ /* 0x000fea0003800000 */
[----:B0-2---:R-:W0:Y:S01]  /*bb00*/  S2R R4, SR_CTAID.X ;  /* 0x0000000000047919 */ /* 0x005e220000002500 */
[----:B------:R-:W-:Y:S01]  /*bb10*/  LOP3.LUT P0, RZ, R9, 0x1f, RZ, 0xc0, !PT ;  /* 0x0000001f09ff7812 */ /* 0x000fe2000780c0ff */
[----:B------:R-:W-:Y:S01]  /*bb20*/  ULDC UR4, c[0x0][0x384] ;  /* 0x0000e10000047ab9 */ /* 0x000fe20000000800 */
[C---:B------:R-:W-:Y:S01]  /*bb30*/  ISETP.NE.AND P1, PT, R0.reuse, RZ, PT ;  /* 0x000000ff0000720c */ /* 0x040fe20003f25270 */
[----:B------:R-:W1:Y:S01]  /*bb40*/  S2R R10, SR_CTAID.Y ;  /* 0x00000000000a7919 */ /* 0x000e620000002600 */
[----:B------:R-:W-:Y:S01]  /*bb50*/  ISETP.NE.OR P0, PT, R0, RZ, !P0 ;  /* 0x000000ff0000720c */ /* 0x000fe20004705670 */
[----:B------:R-:W-:Y:S01]  /*bb60*/  ULDC UR5, c[0x0][0x388] ;  /* 0x0000e20000057ab9 */ /* 0x000fe20000000800 */
[----:B------:R-:W-:Y:S01]  /*bb70*/  VIADD R21, R3, 0x1 ;  /* 0x0000000103157836 */ /* 0x000fe20000000000 */
[----:B------:R-:W-:Y:S01]  /*bb80*/  LOP3.LUT R20, R2, 0x2, RZ, 0xfc, !PT ;  /* 0x0000000202147812 */ /* 0x000fe200078efcff */
[----:B------:R-:W-:Y:S01]  /*bb90*/  IMAD.MOV.U32 R5, RZ, RZ, 0x1 ;  /* 0x00000001ff057424 */ /* 0x000fe200078e00ff */
[----:B------:R-:W-:-:S02]  /*bba0*/  CS2R R6, SRZ ;  /* 0x0000000000067805 */ /* 0x000fc4000001ff00 */
[----:B------:R-:W-:Y:S01]  /*bbb0*/  CS2R R8, SRZ ;  /* 0x0000000000087805 */ /* 0x000fe2000001ff00 */
[----:B0-----:R-:W-:Y:S02]  /*bbc0*/  IMAD.SHL.U32 R16, R4, 0x100, RZ ;  /* 0x0000010004107824 */ /* 0x001fe400078e00ff */
[----:B------:R-:W-:Y:S02]  /*bbd0*/  IMAD.MOV.U32 R4, RZ, RZ, RZ ;  /* 0x000000ffff047224 */ /* 0x000fe400078e00ff */
[----:B------:R-:W-:-:S04]  /*bbe0*/  IMAD.HI.U32 R0, R16, UR4, RZ ;  /* 0x0000000410007c27 */ /* 0x000fc8000f8e00ff */
[----:B-1----:R-:W-:Y:S01]  /*bbf0*/  IMAD.SHL.U32 R18, R10, 0x40, RZ ;  /* 0x000000400a127824 */ /* 0x002fe200078e00ff */
[----:B------:R-:W-:-:S07]  /*bc00*/  SHF.R.U32.HI R0, RZ, UR5, R0 ;  /* 0x00000005ff007c19 */ /* 0x000fce0008011600 */
.L_x_247:
[----:B-----5:R-:W0:Y:S01]  /*bc10*/  S2R R11, SR_CgaCtaId ;  /* 0x00000000000b7919 */ /* 0x020e220000008800 */
[----:B------:R-:W-:-:S04]  /*bc20*/  MOV R10, 0x400 ;  /* 0x00000400000a7802 */ /* 0x000fc80000000f00 */
[----:B0-----:R-:W-:Y:S02]  /*bc30*/  LEA R19, R11, R10, 0x18 ;  /* 0x0000000a0b137211 */ /* 0x001fe400078ec0ff */
[----:B------:R-:W-:-:S03]  /*bc40*/  SHF.L.U32 R10, R5, 0x1f, RZ ;  /* 0x0000001f050a7819 */ /* 0x000fc600000006ff */
[----:B------:R-:W-:-:S07]  /*bc50*/  IMAD R17, R4, 0x8, R19 ;  /* 0x0000000804117824 */ /* 0x000fce00078e0213 */
.L_x_244:
[----:B0-----:R0:W1:Y:S02]  /*bc60*/  SYNCS.PHASECHK.TRANS64.TRYWAIT P2, [R17+URZ+0x37058], R10 ;  /* 0x0370580a110075a7 */ /* 0x001064000804017f */
[----:B-1----:R-:W-:Y:S05]  /*bc70*/  @!P2 NANOSLEEP.SYNCS 0x989680 ;  /* 0x009896800000a95d */ /* 0x002fea0003900000 */
[----:B------:R-:W1:Y:S02]  /*bc80*/  @!P2 SYNCS.PHASECHK.TRANS64 P2, [R17+URZ+0x37058], R10 ;  /* 0x0370580a1100a5a7 */ /* 0x000e64000804007f */
[----:B-1----:R-:W-:Y:S05]  /*bc90*/  @!P2 BRA `(.L_x_244) ;  /* 0xfffffffc00f0a947 */ /* 0x002fea000383ffff */
[----:B0-----:R-:W0:Y:S02]  /*bca0*/  @!P1 LDC R10, c[0x0][0x580] ;  /* 0x00016000ff0a9b82 */ /* 0x001e240000000800 */
[----:B0-----:R0:W-:Y:S02]  /*bcb0*/  @!P1 SYNCS.ARRIVE.TRANS64 RZ, [R17+URZ+0x37000], R10 ;  /* 0x0370000a11ff99a7 */ /* 0x0011e4000800003f */
[----:B0-----:R-:W-:-:S04]  /*bcc0*/  PRMT R10, R20, 0x9910, RZ ;  /* 0x00009910140a7816 */ /* 0x001fc800000000ff */
[----:B------:R-:W-:-:S13]  /*bcd0*/  ISETP.NE.AND P2, PT, R10, 0x2, PT ;  /* 0x000000020a00780c */ /* 0x000fda0003f45270 */
[----:B------:R-:W-:Y:S05]  /*bce0*/  @P2 BRA `(.L_x_245) ;  /* 0x0000000000042947 */ /* 0x000fea0003800000 */
[----:B------:R-:W-:Y:S01]  /*bcf0*/  BPT.TRAP 0x1 ;  /* 0x000000040000795c */ /* 0x000fe20000300000 */
.L_x_245:
[----:B------:R-:W-:Y:S05]  /*bd00*/  @P0 BRA `(.L_x_246) ;  /* 0x0000000000040947 */ /* 0x000fea0003800000 */
[----:B------:R-:W-:Y:S01]  /*bd10*/  BPT.TRAP 0x1 ;  /* 0x000000040000795c */ /* 0x000fe20000300000 */
.L_x_246:
[----:B------:R-:W0:Y:S01]  /*bd20*/  LDC R13, c[0x0][0x380] ;  /* 0x0000e000ff0d7b82 */ /* 0x000e220000000800 */
[----:B------:R-:W-:Y:S01]  /*bd30*/  R2UR UR4, R0 ;  /* 0x00000000000472ca */ /* 0x000fe200000e0000 */
[----:B------:R-:W-:Y:S01]  /*bd40*/  ULDC UR14, c[0x0][0x38c] ;  /* 0x0000e300000e7ab9 */ /* 0x000fe20000000800 */
[----:B------:R-:W-:Y:S01]  /*bd50*/  R2UR UR13, R16 ;  /* 0x00000000100d72ca */ /* 0x000fe200000e0000 */
[----:B------:R-:W-:Y:S01]  /*bd60*/  UISETP.NE.AND UP0, UPT, UR14, 0x1, UPT ;  /* 0x000000010e00788c */ /* 0x000fe2000bf05270 */
[C---:B------:R-:W-:Y:S01]  /*bd70*/  R2UR UR18, R8.reuse ;  /* 0x00000000081272ca */ /* 0x040fe200000e0000 */
[----:B------:R-:W-:Y:S01]  /*bd80*/  VIADD R8, R8, 0x1 ;  /* 0x0000000108087836 */ /* 0x000fe20000000000 */
[----:B------:R-:W-:Y:S01]  /*bd90*/  ULDC UR24, c[0x0][0x398] ;  /* 0x0000e60000187ab9 */ /* 0x000fe20000000800 */
[----:B------:R-:W1:Y:S01]  /*bda0*/  LDC.64 R10, c[0x0][0x3f8] ;  /* 0x0000fe00ff0a7b82 */ /* 0x000e620000000a00 */
[----:B------:R-:W-:Y:S01]  /*bdb0*/  R2UR UR16, R4 ;  /* 0x00000000041072ca */ /* 0x000fe200000e0000 */
[----:B------:R-:W-:Y:S01]  /*bdc0*/  ULDC UR12, c[0x0][0x3ec] ;  /* 0x0000fb00000c7ab9 */ /* 0x000fe20000000800 */
[----:B------:R-:W-:Y:S01]  /*bdd0*/  R2UR UR17, R17 ;  /* 0x00000000111172ca */ /* 0x000fe200000e0000 */
[----:B------:R-:W-:Y:S01]  /*bde0*/  VIADD R21, R21, 0xffffffff ;  /* 0xffffffff15157836 */ /* 0x000fe20000000000 */
[----:B------:R-:W-:Y:S01]  /*bdf0*/  ULDC.64 UR28, c[0x0][0x198] ;  /* 0x00006600001c7ab9 */ /* 0x000fe20000000a00 */
[----:B------:R-:W-:Y:S01]  /*be00*/  ULDC.64 UR20, c[0x0][0x3f0] ;  /* 0x0000fc0000147ab9 */ /* 0x000fe20000000a00 */
[----:B------:R-:W-:Y:S01]  /*be10*/  @UP0 ULDC.64 UR8, c[0x0][0x390] ;  /* 0x0000e40000080ab9 */ /* 0x000fe20000000a00 */
[----:B---34-:R-:W1:Y:S01]  /*be20*/  LDC.64 R14, c[0x0][0x3d0] ;  /* 0x0000f400ff0e7b82 */ /* 0x018e620000000a00 */
[----:B------:R-:W-:Y:S01]  /*be30*/  ISETP.GT.AND P6, PT, R21, 0x1, PT ;  /* 0x000000011500780c */ /* 0x000fe20003fc4270 */
[----:B------:R-:W-:Y:S01]  /*be40*/  USHF.L.U32 UR18, UR18, 0x5, URZ ;  /* 0x0000000512127899 */ /* 0x000fe2000800063f */
[----:B------:R-:W-:Y:S01]  /*be50*/  UMOV UR26, 0x0 ;  /* 0x00000000001a7882 */ /* 0x000fe20000000000 */
[----:B------:R-:W-:-:S04]  /*be60*/  UMOV UR27, 0x10000000 ;  /* 0x10000000001b7882 */ /* 0x000fc80000000000 */
[----:B------:R-:W2:Y:S01]  /*be70*/  LDC R12, c[0x0][0x400] ;  /* 0x00010000ff0c7b82 */ /* 0x000ea20000000800 */
[----:B0-----:R-:W-:Y:S01]  /*be80*/  ISETP.NE.AND P2, PT, R13, 0x1, PT ;  /* 0x000000010d00780c */ /* 0x001fe20003f45270 */
[----:B------:R-:W-:-:S12]  /*be90*/  UIADD3 UR17, UR17, 0x37000, URZ ;  /* 0x0003700011117890 */ /* 0x000fd8000fffe03f */
[----:B------:R-:W-:Y:S01]  /*bea0*/  @P2 IMAD.U32 R22, RZ, RZ, UR4 ;  /* 0x00000004ff162e24 */ /* 0x000fe2000f8e00ff */
[----:B------:R-:W-:Y:S01]  /*beb0*/  ULDC.64 UR4, c[0x0][0x3c8] ;  /* 0x0000f20000047ab9 */ /* 0x000fe20000000a00 */
[----:B-1----:R-:W-:Y:S02]  /*bec0*/  IMAD R11, R7, R14, R11 ;  /* 0x0000000e070b7224 */ /* 0x002fe400078e020b */
[----:B------:R-:W-:Y:S01]  /*bed0*/  IMAD R10, R9, UR5, R10 ;  /* 0x00000005090a7c24 */ /* 0x000fe2000f8e020a */
[----:B------:R-:W-:Y:S02]  /*bee0*/  @P2 R2UR UR13, R22 ;  /* 0x00000000160d22ca */ /* 0x000fe400000e0000 */
[----:B------:R-:W-:Y:S01]  /*bef0*/  ISETP.NE.AND P2, PT, R8, UR15, PT ;  /* 0x0000000f08007c0c */ /* 0x000fe2000bf45270 */
[----:B------:R-:W-:Y:S02]  /*bf00*/  IMAD.U32 R11, R11, 0x20, R10 ;  /* 0x000000200b0b7824 */ /* 0x000fe400078e000a */
[----:B--2---:R-:W-:Y:S01]  /*bf10*/  IMAD R12, R6, R15, R12 ;  /* 0x0000000f060c7224 */ /* 0x004fe200078e020c */
[----:B------:R-:W-:Y:S01]  /*bf20*/  SEL R8, R8, RZ, P2 ;  /* 0x000000ff08087207 */ /* 0x000fe20001000000 */
[----:B------:R-:W0:Y:S02]  /*bf30*/  LDC.64 R14, c[0x0][0x3e0] ;  /* 0x0000f800ff0e7b82 */ /* 0x000e240000000a00 */
[----:B------:R-:W-:-:S04]  /*bf40*/  IMAD.U32 R11, R12, 0x400, R11 ;  /* 0x000004000c0b7824 */ /* 0x000fc800078e000b */
[----:B------:R-:W-:Y:S01]  /*bf50*/  UIMAD.WIDE.U32 UR6, UR13, UR8, URZ ;  /* 0x000000080d0672a5 */ /* 0x000fe2000f8e003f */
[----:B------:R-:W-:Y:S01]  /*bf60*/  R2UR UR25, R11 ;  /* 0x000000000b1972ca */ /* 0x000fe200000e0000 */
[----:B------:R-:W-:Y:S01]  /*bf70*/  UIADD3 UR6, -UR13, URZ, URZ ;  /* 0x0000003f0d067290 */ /* 0x000fe2000fffe13f */
[----:B------:R-:W-:Y:S01]  /*bf80*/  VIADD R11, R6, 0x1 ;  /* 0x00000001060b7836 */ /* 0x000fe20000000000 */
[----:B------:R-:W-:Y:S01]  /*bf90*/  UMOV UR5, UR13 ;  /* 0x0000000d00057c82 */ /* 0x000fe20008000000 */
[----:B------:R-:W-:Y:S02]  /*bfa0*/  @UP0 USHF.R.U32.HI UR5, URZ, UR9, UR7 ;  /* 0x000000093f050299 */ /* 0x000fe40008011607 */
[----:B------:R-:W-:Y:S01]  /*bfb0*/  UISETP.NE.AND UP0, UPT, UR24, 0x1, UPT ;  /* 0x000000011800788c */ /* 0x000fe2000bf05270 */
[----:B------:R-:W-:Y:S01]  /*bfc0*/  IMAD R10, R13, UR6, R16 ;  /* 0x000000060d0a7c24 */ /* 0x000fe2000f8e0210 */
[----:B------:R-:W-:Y:S01]  /*bfd0*/  R2UR UR7, R19 ;  /* 0x00000000130772ca */ /* 0x000fe200000e0000 */
[----:B------:R-:W-:Y:S01]  /*bfe0*/  VIADD R13, R9, 0x1 ;  /* 0x00000001090d7836 */ /* 0x000fe20000000000 */
[----:B------:R-:W-:Y:S01]  /*bff0*/  ULDC.64 UR8, c[0x0][0x3c0] ;  /* 0x0000f00000087ab9 */ /* 0x000fe20000000a00 */
[----:B------:R-:W-:Y:S01]  /*c000*/  @P2 IMAD.MOV R13, RZ, RZ, R9 ;  /* 0x000000ffff0d2224 */ /* 0x000fe200078e0209 */
[----:B------:R-:W-:Y:S01]  /*c010*/  R2UR UR19, R10 ;  /* 0x000000000a1372ca */ /* 0x000fe200000e0000 */
[C---:B------:R-:W-:Y:S01]  /*c020*/  IMAD R19, R4.reuse, 0x1000, R19 ;  /* 0x0000100004137824 */ /* 0x040fe200078e0213 */
[----:B------:R-:W-:Y:S01]  /*c030*/  UMOV UR22, UR5 ;  /* 0x0000000500167c82 */ /* 0x000fe20008000000 */
[----:B------:R-:W-:Y:S01]  /*c040*/  VIADD R10, R7, 0x1 ;  /* 0x00000001070a7836 */ /* 0x000fe20000000000 */
[----:B------:R-:W-:Y:S01]  /*c050*/  UIADD3 UR6, UP1, UR28, 0xf0, URZ ;  /* 0x000000f01c067890 */ /* 0x000fe2000ff3e03f */
[----:B0-----:R-:W-:Y:S01]  /*c060*/  ISETP.NE.AND P3, PT, R13, R14, PT ;  /* 0x0000000e0d00720c */ /* 0x001fe20003f65270 */
[----:B------:R-:W-:Y:S01]  /*c070*/  @UP0 ULDC UR10, c[0x0][0x39c] ;  /* 0x0000e700000a0ab9 */ /* 0x000fe20000000800 */
[----:B------:R-:W-:Y:S01]  /*c080*/  @UP0 ULDC UR30, c[0x0][0x3a0] ;  /* 0x0000e800001e0ab9 */ /* 0x000fe20000000800 */
[----:B------:R-:W-:Y:S01]  /*c090*/  UIMAD.WIDE.U32 UR10, UR5, UR10, URZ ;  /* 0x0000000a050a72a5 */ /* 0x000fe2000f8e003f */
[----:B------:R-:W-:Y:S01]  /*c0a0*/  R2UR UR23, R19 ;  /* 0x00000000131772ca */ /* 0x000fe200000e0000 */
[----:B------:R-:W-:Y:S01]  /*c0b0*/  ULEA UR16, UR16, UR7, 0xe ;  /* 0x0000000710107291 */ /* 0x000fe2000f8e703f */
[----:B------:R-:W-:Y:S01]  /*c0c0*/  VIADD R4, R4, 0x1 ;  /* 0x0000000104047836 */ /* 0x000fe20000000000 */
[----:B------:R-:W-:-:S02]  /*c0d0*/  @UP0 USHF.R.U32.HI UR22, URZ, UR30, UR11 ;  /* 0x0000001e3f160299 */ /* 0x000fc4000801160b */
[----:B------:R-:W-:Y:S01]  /*c0e0*/  UIMAD UR19, UR19, UR8, UR12 ;  /* 0x00000008131372a4 */ /* 0x000fe2000f8e020c */
[----:B------:R-:W-:Y:S01]  /*c0f0*/  R2UR UR12, R9 ;  /* 0x00000000090c72ca */ /* 0x000fe200000e0000 */
[----:B------:R-:W-:Y:S01]  /*c100*/  UIADD3 UR7, -UR5, URZ, URZ ;  /* 0x0000003f05077290 */ /* 0x000fe2000fffe13f */
[----:B------:R-:W-:Y:S01]  /*c110*/  R2UR UR10, R18 ;  /* 0x00000000120a72ca */ /* 0x000fe200000e0000 */
[----:B------:R-:W-:Y:S01]  /*c120*/  UIADD3 UR8, -UR22, URZ, URZ ;  /* 0x0000003f16087290 */ /* 0x000fe2000fffe13f */
[----:B------:R-:W-:Y:S01]  /*c130*/  @P3 IMAD.MOV R10, RZ, RZ, R7 ;  /* 0x000000ffff0a3224 */ /* 0x000fe200078e0207 */
[----:B------:R-:W-:Y:S01]  /*c140*/  UIMAD UR7, UR14, UR7, UR13 ;  /* 0x000000070e0772a4 */ /* 0x000fe2000f8e020d */
[----:B------:R-:W-:Y:S01]  /*c150*/  R2UR UR13, R7 ;  /* 0x00000000070d72ca */ /* 0x000fe200000e0000 */
[----:B------:R-:W-:Y:S01]  /*c160*/  UIMAD UR5, UR24, UR8, UR5 ;  /* 0x00000008180572a4 */ /* 0x000fe2000f8e0205 */
[----:B------:R-:W-:Y:S01]  /*c170*/  R2UR UR14, R6 ;  /* 0x00000000060e72ca */ /* 0x000fe200000e0000 */
[----:B------:R-:W-:Y:S01]  /*c180*/  UIADD3 UR28, UP2, UR28, 0x270, URZ ;  /* 0x000002701c1c7890 */ /* 0x000fe2000ff5e03f */
[----:B------:R-:W-:Y:S01]  /*c190*/  ISETP.NE.AND P4, PT, R10, R15, PT ;  /* 0x0000000f0a00720c */ /* 0x000fe20003f85270 */
[----:B------:R-:W-:Y:S01]  /*c1a0*/  UIMAD UR20, UR7, UR9, UR20 ;  /* 0x00000009071472a4 */ /* 0x000fe2000f8e0214 */
[C---:B------:R-:W-:Y:S01]  /*c1b0*/  ISETP.NE.AND P5, PT, R4.reuse, 0xb, PT ;  /* 0x0000000b0400780c */ /* 0x040fe20003fa5270 */
[----:B------:R-:W-:Y:S01]  /*c1c0*/  UIMAD UR21, UR5, UR4, UR21 ;  /* 0x00000004051572a4 */ /* 0x000fe2000f8e0215 */
[----:B------:R-:W-:Y:S01]  /*c1d0*/  SEL R9, R13, RZ, P3 ;  /* 0x000000ff0d097207 */ /* 0x000fe20001800000 */
[----:B------:R-:W-:Y:S01]  /*c1e0*/  UIADD3.X UR7, URZ, UR29, URZ, UP1, !UPT ;  /* 0x0000001d3f077290 */ /* 0x000fe20008ffe43f */
[----:B------:R-:W-:Y:S01]  /*c1f0*/  SEL R12, RZ, 0x1, P5 ;  /* 0x00000001ff0c7807 */ /* 0x000fe20002800000 */
[----:B------:R-:W-:Y:S01]  /*c200*/  UPRMT UR4, UR25, 0x5410, URZ ;  /* 0x0000541019047896 */ /* 0x000fe2000800003f */
[----:B------:R-:W-:Y:S01]  /*c210*/  SEL R4, R4, RZ, P5 ;  /* 0x000000ff04047207 */ /* 0x000fe20002800000 */
[----:B------:R-:W-:Y:S01]  /*c220*/  UIADD3 UR8, UR23, 0x2c000, URZ ;  /* 0x0002c00017087890 */ /* 0x000fe2000fffe03f */
[----:B------:R-:W-:Y:S01]  /*c230*/  LOP3.LUT R5, R5, R12, RZ, 0x3c, !PT ;  /* 0x0000000c05057212 */ /* 0x000fe200078e3cff */
[----:B------:R-:W-:Y:S01]  /*c240*/  UIADD3.X UR29, URZ, UR29, URZ, UP2, !UPT ;  /* 0x0000001d3f1d7290 */ /* 0x000fe200097fe43f */
[----:B------:R-:W-:Y:S01]  /*c250*/  SEL R7, R10, RZ, P4 ;  /* 0x000000ff0a077207 */ /* 0x000fe20002000000 */
[----:B------:R-:W-:Y:S01]  /*c260*/  UMOV UR9, UR17 ;  /* 0x0000001100097c82 */ /* 0x000fe20008000000 */
[----:B------:R-:W-:Y:S01]  /*c270*/  UMOV UR11, UR18 ;  /* 0x00000012000b7c82 */ /* 0x000fe20008000000 */
[----:B------:R-:W-:Y:S01]  /*c280*/  @P4 IMAD.MOV R11, RZ, RZ, R6 ;  /* 0x000000ffff0b4224 */ /* 0x000fe200078e0206 */
[----:B------:R1:W-:Y:S03]  /*c290*/  UTMALDG.5D.IM2COL [UR16], [UR6], UR4 ;  /* 0x00000010060073b4 */ /* 0x0003e60008060004 */
[----:B------:R-:W-:Y:S01]  /*c2a0*/  IMAD.MOV.U32 R6, RZ, RZ, R11 ;  /* 0x000000ffff067224 */ /* 0x000fe200078e000b */
[----:B------:R1:W-:Y:S02]  /*c2b0*/  UTMALDG.5D [UR8], [UR28], desc[UR26] ;  /* 0x00001a081c0075b4 */ /* 0x0003e40008021000 */
[----:B-1----:R-:W-:Y:S05]  /*c2c0*/  @P6 BRA `(.L_x_247) ;  /* 0xfffffff800506947 */ /* 0x002fea000383ffff */
.L_x_243:
[----:B------:R-:W-:Y:S01]  /*c2d0*/  ISETP.GE.U32.AND P2, PT, R3, 0xb, PT ;  /* 0x0000000b0300780c */ /* 0x000fe20003f46070 */
[----:B------:R-:W-:Y:S05]  /*c2e0*/  WARPSYNC.ALL ;  /* 0x0000000000007948 */ /* 0x000fea0003800000 */
[----:B------:R-:W-:-:S07]  /*c2f0*/  ELECT P1, URZ, PT ;  /* 0x00000000003f782f */ /* 0x000fce0003820000 */
[----:B0-2---:R-:W-:-:S05]  /*c300*/  @P2 IMAD.WIDE.U32 R4, R3, -0x45d1745d, RZ ;  /* 0xba2e8ba303042825 */ /* 0x005fca00078e00ff */
[----:B------:R-:W-:-:S04]  /*c310*/  @P2 SHF.R.U32.HI R0, RZ, 0x3, R5 ;  /* 0x00000003ff002819 */ /* 0x000fc80000011605 */
[----:B------:R-:W-:-:S04]  /*c320*/  @P2 LOP3.LUT R0, R0, 0x1, RZ, 0xc0, !PT ;  /* 0x0000000100002812 */ /* 0x000fc800078ec0ff */
[----:B------:R-:W-:Y:S01]  /*c330*/  @P2 ISETP.NE.U32.AND P0, PT, R0, 0x1, PT ;  /* 0x000000010000280c */ /* 0x000fe20003f05070 */
[----:B------:R-:W-:-:S12]  /*c340*/  @!P1 EXIT ;  /* 0x000000000000994d */ /* 0x000fd80003800000 */
[----:B------:R-:W-:Y:S01]  /*c350*/  LOP3.LUT R2, R2, 0x2, RZ, 0xfc, !PT ;  /* 0x0000000202027812 */ /* 0x000fe200078efcff */
[----:B------:R-:W-:Y:S01]  /*c360*/  IMAD.MOV.U32 R0, RZ, RZ, 0x1 ;  /* 0x00000001ff007424 */ /* 0x000fe200078e00ff */
[----:B------:R-:W-:Y:S02]  /*c370*/  @P2 ISETP.NE.U32.AND.EX P0, PT, RZ, RZ, PT, P0 ;  /* 0x000000ffff00220c */ /* 0x000fe40003f05100 */
[----:B------:R-:W-:Y:S02]  /*c380*/  ISETP.NE.AND P1, PT, R2, 0x3, PT ;  /* 0x000000030200780c */ /* 0x000fe40003f25270 */
[----:B------:R-:W-:-:S11]  /*c390*/  @P2 SEL R0, RZ, 0x1, !P0 ;  /* 0x00000001ff002807 */ /* 0x000fd60004000000 */
[----:B------:R-:W-:Y:S05]  /*c3a0*/  @!P1 BRA `(.L_x_248) ;  /* 0x0000000000049947 */ /* 0x000fea0003800000 */
[----:B------:R-:W-:Y:S01]  /*c3b0*/  BPT.TRAP 0x1 ;  /* 0x000000040000795c */ /* 0x000fe20000300000 */
.L_x_248:
[----:B------:R-:W0:Y:S01]  /*c3c0*/  S2R R7, SR_CgaCtaId ;  /* 0x0000000000077919 */ /* 0x000e220000008800 */
[----:B------:R-:W-:Y:S01]  /*c3d0*/  IMAD.WIDE.U32 R4, R3, -0x45d1745d, RZ ;  /* 0xba2e8ba303047825 */ /* 0x000fe200078e00ff */
[----:B------:R-:W-:-:S04]  /*c3e0*/  MOV R2, 0x400 ;  /* 0x0000040000027802 */ /* 0x000fc80000000f00 */
[----:B------:R-:W-:Y:S02]  /*c3f0*/  SHF.R.U32.HI R4, RZ, 0x3, R5 ;  /* 0x00000003ff047819 */ /* 0x000fe40000011605 */
[----:B------:R-:W-:-:S03]  /*c400*/  SHF.L.U32 R5, R0, 0x1f, RZ ;  /* 0x0000001f00057819 */ /* 0x000fc600000006ff */
[----:B------:R-:W-:Y:S01]  /*c410*/  IMAD R3, R4, -0xb, R3 ;  /* 0xfffffff504037824 */ /* 0x000fe200078e0203 */
[----:B0-----:R-:W-:-:S05]  /*c420*/  LEA R2, R7, R2, 0x18 ;  /* 0x0000000207027211 */ /* 0x001fca00078ec0ff */
[----:B------:R-:W-:-:S04]  /*c430*/  VIADD R2, R2, 0x37058 ;  /* 0x0003705802027836 */ /* 0x000fc80000000000 */
[----:B------:R-:W-:-:S07]  /*c440*/  IMAD R4, R3, 0x8, R2 ;  /* 0x0000000803047824 */ /* 0x000fce00078e0202 */
.L_x_249:
[----:B0-----:R0:W1:Y:S02]  /*c450*/  SYNCS.PHASECHK.TRANS64.TRYWAIT P0, [R4+URZ], R5 ;  /* 0x00000005040075a7 */ /* 0x001064000800017f */
[----:B-1----:R-:W-:Y:S05]  /*c460*/  @!P0 NANOSLEEP.SYNCS 0x989680 ;  /* 0x009896800000895d */ /* 0x002fea0003900000 */
[----:B------:R-:W1:Y:S02]  /*c470*/  @!P0 SYNCS.PHASECHK.TRANS64 P0, [R4+URZ], R5 ;  /* 0x00000005040085a7 */ /* 0x000e64000800007f */
[----:B-1----:R-:W-:Y:S05]  /*c480*/  @!P0 BRA `(.L_x_249) ;  /* 0xfffffffc00f08947 */ /* 0x002fea000383ffff */
[----:B------:R-:W-:-:S05]  /*c490*/  VIADD R3, R3, 0x1 ;  /* 0x0000000103037836 */ /* 0x000fca0000000000 */
[----:B------:R-:W-:-:S04]  /*c4a0*/  ISETP.NE.AND P0, PT, R3, 0xb, PT ;  /* 0x0000000b0300780c */ /* 0x000fc80003f05270 */
[----:B0-----:R-:W-:Y:S02]  /*c4b0*/  SEL R5, RZ, 0x1, P0 ;  /* 0x00000001ff057807 */ /* 0x001fe40000000000 */
[----:B------:R-:W-:Y:S02]  /*c4c0*/  SEL R3, R3, RZ, P0 ;  /* 0x000000ff03037207 */ /* 0x000fe40000000000 */
[----:B------:R-:W-:-:S03]  /*c4d0*/  LOP3.LUT R7, R0, R5, RZ, 0x3c, !PT ;  /* 0x0000000500077212 */ /* 0x000fc600078e3cff */
[----:B------:R-:W-:Y:S01]  /*c4e0*/  IMAD R0, R3, 0x8, R2 ;  /* 0x0000000803007824 */ /* 0x000fe200078e0202 */
[----:B------:R-:W-:-:S07]  /*c4f0*/  SHF.L.U32 R5, R7, 0x1f, RZ ;  /* 0x0000001f07057819 */ /* 0x000fce00000006ff */
.L_x_250:
        /* <DEDUP_REMOVED lines=11> */
.L_x_251:
        /* <DEDUP_REMOVED lines=11> */
.L_x_252:
        /* <DEDUP_REMOVED lines=11> */
.L_x_253:
        /* <DEDUP_REMOVED lines=11> */
.L_x_254:
        /* <DEDUP_REMOVED lines=11> */
.L_x_255:
        /* <DEDUP_REMOVED lines=11> */
.L_x_256:
        /* <DEDUP_REMOVED lines=11> */
.L_x_257:
        /* <DEDUP_REMOVED lines=11> */
.L_x_258:
        /* <DEDUP_REMOVED lines=11> */
.L_x_259:
[----:B0-----:R0:W1:Y:S02]  /*cb30*/  SYNCS.PHASECHK.TRANS64.TRYWAIT P0, [R3+URZ], R0 ;  /* 0x00000000030075a7 */ /* 0x001064000800017f */
[----:B-1----:R-:W-:Y:S05]  /*cb40*/  @!P0 NANOSLEEP.SYNCS 0x989680 ;  /* 0x009896800000895d */ /* 0x002fea0003900000 */
[----:B------:R-:W1:Y:S02]  /*cb50*/  @!P0 SYNCS.PHASECHK.TRANS64 P0, [R3+URZ], R0 ;  /* 0x00000000030085a7 */ /* 0x000e64000800007f */
[----:B-1----:R-:W-:Y:S05]  /*cb60*/  @P0 EXIT ;  /* 0x000000000000094d */ /* 0x002fea0003800000 */
[----:B------:R-:W-:Y:S05]  /*cb70*/  BRA `(.L_x_259) ;  /* 0xfffffffc00ec7947 */ /* 0x000fea000383ffff */
.L_x_260:
[----:B------:R-:W-:-:S00]  /*cb80*/  BRA `(.L_x_260) ;  /* 0xfffffffc00fc7947 */ /* 0x000fc0000383ffff */
[----:B------:R-:W-:-:S00]  /*cb90*/  NOP ;  /* 0x0000000000007918 */ /* 0x000fc00000000000 */
        /* <DEDUP_REMOVED lines=14> */
.L_x_261:


//--------------------- .nv.shared._ZN7cutlass13device_kernelINS_4conv6kernel13ConvUniversalINS1_16ConvProblemShapeILNS1_8OperatorE1ELi3EEENS1_10collective14CollectiveConvINS1_46MainloopSm90TmaGmmaWarpSpecializedImplicitGemmILS5_1ELi11ELi3EN4cute5tupleIJNSA_1CILi1EEESD_SD_EEENS1_36KernelImplicitTmaWarpSpecializedSm90ELi1EEENSB_IJNSC_ILi256EEENSC_ILi64EEENSB_IJNSC_ILi32EEEEEEEEENS_6half_tESM_NSA_8TiledMMAINSA_8MMA_AtomIJNSA_4SM904GMMA25MMA_64x64x16_F32F16F16_SSILNSQ_5MajorE0ELSS_1ELNSQ_7ScaleInE1ELST_1EEEEEENSA_6LayoutISE_NSB_IJNSC_ILi0EEESX_SX_EEEEENSB_IJNSA_10UnderscoreES10_S10_EEEEENS7_6detail26Sm90ImplicitGemmTileTraitsINSA_20SM90_TMA_LOAD_IM2COLENSA_14ComposedLayoutINSA_7SwizzleILi2ELi4ELi3EEENSA_18smem_ptr_flag_bitsILi16EEENSW_INSB_IJNSB_IJNSC_ILi8EEESJ_EEENSB_IJSJ_SD_EEENSB_IJSD_NSC_ILi11EEEEEEEEENSB_IJNSB_IJSJ_SH_EEENSB_IJSD_SX_EEENSB_IJSX_NSC_ILi8192EEEEEEEEEEEEEvEENS14_INSA_13SM90_TMA_LOADENS16_INS17_ILi3ELi4ELi3EEES1A_NSW_INSB_IJNSB_IJSI_SD_EEENSB_IJS1B_NSC_ILi4EEEEEES1F_EEENSB_IJS1I_NSB_IJSI_NSC_ILi512EEEEEENSB_IJSX_NSC_ILi2048EEEEEEEEEEEEEvEEEENS_8epilogue10collective6detail29Sm90TmaWarpSpecializedAdapterINS25_15DefaultEpilogueISM_NSB_IJNSB_IJllllEEESD_SX_EEES2A_NS24_6thread17LinearCombinationISM_Li1EffLNS2B_9ScaleType4KindE0ELNS_15FloatRoundStyleE2ESM_EENS_4gemm15EpilogueDefaultEEEEEvvEEEEvNT_6ParamsE --------------------------
	.section	.nv.shared._ZN7cutlass13device_kernelINS_4conv6kernel13ConvUniversalINS1_16ConvProblemShapeILNS1_8OperatorE1ELi3EEENS1_10collective14CollectiveConvINS1_46MainloopSm90TmaGmmaWarpSpecializedImplicitGemmILS5_1ELi11ELi3EN4cute5tupleIJNSA_1CILi1EEESD_SD_EEENS1_36KernelImplicitTmaWarpSpecializedSm90ELi1EEENSB_IJNSC_ILi256EEENSC_ILi64EEENSB_IJNSC_ILi32EEEEEEEEENS_6half_tESM_NSA_8TiledMMAINSA_8MMA_AtomIJNSA_4SM904GMMA25MMA_64x64x16_F32F16F16_SSILNSQ_5MajorE0ELSS_1ELNSQ_7ScaleInE1ELST_1EEEEEENSA_6LayoutISE_NSB_IJNSC_ILi0EEESX_SX_EEEEENSB_IJNSA_10UnderscoreES10_S10_EEEEENS7_6detail26Sm90ImplicitGemmTileTraitsINSA_20SM90_TMA_LOAD_IM2COLENSA_14ComposedLayoutINSA_7SwizzleILi2ELi4ELi3EEENSA_18smem_ptr_flag_bitsILi16EEENSW_INSB_IJNSB_IJNSC_ILi8EEESJ_EEENSB_IJSJ_SD_EEENSB_IJSD_NSC_ILi11EEEEEEEEENSB_IJNSB_IJSJ_SH_EEENSB_IJSD_SX_EEENSB_IJSX_NSC_ILi8192EEEEEEEEEEEEEvEENS14_INSA_13SM90_TMA_LOADENS16_INS17_ILi3ELi4ELi3EEES1A_NSW_INSB_IJNSB_IJSI_SD_EEENSB_IJS1B_NSC_ILi4EEEEEES1F_EEENSB_IJS1I_NSB_IJSI_NSC_ILi512EEEEEENSB_IJSX_NSC_ILi2048EEEEEEEEEEEEEvEEEENS_8epilogue10collective6detail29Sm90TmaWarpSpecializedAdapterINS25_15DefaultEpilogueISM_NSB_IJNSB_IJllllEEESD_SX_EEES2A_NS24_6thread17LinearCombinationISM_Li1EffLNS2B_9ScaleType4KindE0ELNS_15FloatRoundStyleE2ESM_EENS_4gemm15EpilogueDefaultEEEEEvvEEEEvNT_6ParamsE,"aw",@nobits
	.sectionflags	@""
	.align	16
	.zero		1024


//--------------------- .nv.shared.reserved.0     --------------------------
	.section	.nv.shared.reserved.0,"aw",@nobits
	.weak		__nv_reservedSMEM_offset_0_alias
	.size		__nv_reservedSMEM_offset_0_alias, 0, 0
	.other		__nv_reservedSMEM_offset_0_alias,@"STO_CUDA_RESERVED_SHARED STV_DEFAULT"
__nv_reservedSMEM_offset_0_alias:
	.zero		0


//--------------------- .nv.global                --------------------------
	.section	.nv.global,"aw",@nobits
.nv.global:
	.type		_ZN39_INTERNAL_98671680_4_k_cu_21f76ac8_27894cute1_E,@object
	.size		_ZN39_INTERNAL_98671680_4_k_cu_21f76ac8_27894cute1_E,(_ZN39_INTERNAL_98671680_4_k_cu_21f76ac8_27894cuda3std3__45__cpo6cbeginE - _ZN39_INTERNAL_98671680_4_k_cu_21f76ac8_27894cute1_E)
_ZN39_INTERNAL_98671680_4_k_cu_21f76ac8_27894cute1_E:
	.zero		1
	.type		_ZN39_INTERNAL_98671680_4_k_cu_21f76ac8_27894cuda3std3__45__cpo6cbeginE,@object
	.size		_ZN39_INTERNAL_98671680_4_k_cu_21f76ac8_27894cuda3std3__45__cpo6cbeginE,(_ZN39_INTERNAL_98671680_4_k_cu_21f76ac8_27894cuda3std3__48in_placeE - _ZN39_INTERNAL_98671680_4_k_cu_21f76ac8_27894cuda3std3__45__cpo6cbeginE)
_ZN39_INTERNAL_98671680_4_k_cu_21f76ac8_27894cuda3std3__45__cpo6cbeginE:
	.zero		1
	.type		_ZN39_INTERNAL_98671680_4_k_cu_21f76ac8_27894cuda3std3__48in_placeE,@object
	.size		_ZN39_INTERNAL_98671680_4_k_cu_21f76ac8_27894cuda3std3__48in_placeE,(_ZN39_INTERNAL_98671680_4_k_cu_21f76ac8_27894cuda3std6ranges3__45__cpo9iter_moveE - _ZN39_INTERNAL_98671680_4_k_cu_21f76ac8_27894cuda3std3__48in_placeE)
_ZN39_INTERNAL_98671680_4_k_cu_21f76ac8_27894cuda3std3__48in_placeE:
	.zero		1
	.type		_ZN39_INTERNAL_98671680_4_k_cu_21f76ac8_27894cuda3std6ranges3__45__cpo9iter_moveE,@object
	.size		_ZN39_INTERNAL_98671680_4_k_cu_21f76ac8_27894cuda3std6ranges3__45__cpo9iter_moveE,(_ZN39_INTERNAL_98671680_4_k_cu_21f76ac8_27894cuda3std3__45__cpo5beginE - _ZN39_INTERNAL_98671680_4_k_cu_21f76ac8_27894cuda3std6ranges3__45__cpo9iter_moveE)
_ZN39_INTERNAL_98671680_4_k_cu_21f76ac8_27894cuda3std6ranges3__45__cpo9iter_moveE:
	.zero		1
	.type		_ZN39_INTERNAL_98671680_4_k_cu_21f76ac8_27894cuda3std3__45__cpo5beginE,@object
	.size		_ZN39_INTERNAL_98671680_4_k_cu_21f76ac8_27894cuda3std3__45__cpo5beginE,(_ZN39_INTERNAL_98671680_4_k_cu_21f76ac8_27894cuda3std3__441_GLOBAL__N__98671680_4_k_cu_21f76ac8_27896ignoreE - _ZN39_INTERNAL_98671680_4_k_cu_21f76ac8_27894cuda3std3__45__cpo5beginE)
_ZN39_INTERNAL_98671680_4_k_cu_21f76ac8_27894cuda3std3__45__cpo5beginE:
	.zero		1
	.type		_ZN39_INTERNAL_98671680_4_k_cu_21f76ac8_27894cuda3std3__441_GLOBAL__N__98671680_4_k_cu_21f76ac8_27896ignoreE,@object
	.size		_ZN39_INTERNAL_98671680_4_k_cu_21f76ac8_27894cuda3std3__441_GLOBAL__N__98671680_4_k_cu_21f76ac8_27896ignoreE,(_ZN39_INTERNAL_98671680_4_k_cu_21f76ac8_27894cute7productE - _ZN39_INTERNAL_98671680_4_k_cu_21f76ac8_27894cuda3std3__441_GLOBAL__N__98671680_4_k_cu_21f76ac8_27896ignoreE)
_ZN39_INTERNAL_98671680_4_k_cu_21f76ac8_27894cuda3std3__441_GLOBAL__N__98671680_4_k_cu_21f76ac8_27896ignoreE:
	.zero		1
	.type		_ZN39_INTERNAL_98671680_4_k_cu_21f76ac8_27894cute7productE,@object
	.size		_ZN39_INTERNAL_98671680_4_k_cu_21f76ac8_27894cute7productE,(_ZN39_INTERNAL_98671680_4_k_cu_21f76ac8_27894cuda3std3__45__cpo3endE - _ZN39_INTERNAL_98671680_4_k_cu_21f76ac8_27894cute7productE)
_ZN39_INTERNAL_98671680_4_k_cu_21f76ac8_27894cute7productE:
	.zero		1
	.type		_ZN39_INTERNAL_98671680_4_k_cu_21f76ac8_27894cuda3std3__45__cpo3endE,@object
	.size		_ZN39_INTERNAL_98671680_4_k_cu_21f76ac8_27894cuda3std3__45__cpo3endE,(_ZN39_INTERNAL_98671680_4_k_cu_21f76ac8_27894cuda3std3__419piecewise_constructE - _ZN39_INTERNAL_98671680_4_k_cu_21f76ac8_27894cuda3std3__45__cpo3endE)
_ZN39_INTERNAL_98671680_4_k_cu_21f76ac8_27894cuda3std3__45__cpo3endE:
	.zero		1
	.type		_ZN39_INTERNAL_98671680_4_k_cu_21f76ac8_27894cuda3std3__419piecewise_constructE,@object
	.size		_ZN39_INTERNAL_98671680_4_k_cu_21f76ac8_27894cuda3std3__419piecewise_constructE,(_ZN39_INTERNAL_98671680_4_k_cu_21f76ac8_27894cuda3std3__45__cpo4cendE - _ZN39_INTERNAL_98671680_4_k_cu_21f76ac8_27894cuda3std3__419piecewise_constructE)
_ZN39_INTERNAL_98671680_4_k_cu_21f76ac8_27894cuda3std3__419piecewise_constructE:
	.zero		1
	.type		_ZN39_INTERNAL_98671680_4_k_cu_21f76ac8_27894cuda3std3__45__cpo4cendE,@object
	.size		_ZN39_INTERNAL_98671680_4_k_cu_21f76ac8_27894cuda3std3__45__cpo4cendE,(_ZN39_INTERNAL_98671680_4_k_cu_21f76ac8_27894cuda3std6ranges3__45__cpo4swapE - _ZN39_INTERNAL_98671680_4_k_cu_21f76ac8_27894cuda3std3__45__cpo4cendE)
_ZN39_INTERNAL_98671680_4_k_cu_21f76ac8_27894cuda3std3__45__cpo4cendE:
	.zero		1
	.type		_ZN39_INTERNAL_98671680_4_k_cu_21f76ac8_27894cuda3std6ranges3__45__cpo4swapE,@object
	.size		_ZN39_INTERNAL_98671680_4_k_cu_21f76ac8_27894cuda3std6ranges3__45__cpo4swapE,(.L_7 - _ZN39_INTERNAL_98671680_4_k_cu_21f76ac8_27894cuda3std6ranges3__45__cpo4swapE)
_ZN39_INTERNAL_98671680_4_k_cu_21f76ac8_27894cuda3std6ranges3__45__cpo4swapE:
	.zero		1
.L_7:


//--------------------- .nv.constant0._ZN7cutlass13device_kernelINS_4conv6kernel13ConvUniversalINS1_16ConvProblemShapeILNS1_8OperatorE1ELi3EEENS1_10collective14CollectiveConvINS1_46MainloopSm90TmaGmmaWarpSpecializedImplicitGemmILS5_1ELi11ELi3EN4cute5tupleIJNSA_1CILi1EEESD_SD_EEENS1_36KernelImplicitTmaWarpSpecializedSm90ELi1EEENSB_IJNSC_ILi256EEENSC_ILi64EEENSB_IJNSC_ILi32EEEEEEEEENS_6half_tESM_NSA_8TiledMMAINSA_8MMA_AtomIJNSA_4SM904GMMA25MMA_64x64x16_F32F16F16_SSILNSQ_5MajorE0ELSS_1ELNSQ_7ScaleInE1ELST_1EEEEEENSA_6LayoutISE_NSB_IJNSC_ILi0EEESX_SX_EEEEENSB_IJNSA_10UnderscoreES10_S10_EEEEENS7_6detail26Sm90ImplicitGemmTileTraitsINSA_20SM90_TMA_LOAD_IM2COLENSA_14ComposedLayoutINSA_7SwizzleILi2ELi4ELi3EEENSA_18smem_ptr_flag_bitsILi16EEENSW_INSB_IJNSB_IJNSC_ILi8EEESJ_EEENSB_IJSJ_SD_EEENSB_IJSD_NSC_ILi11EEEEEEEEENSB_IJNSB_IJSJ_SH_EEENSB_IJSD_SX_EEENSB_IJSX_NSC_ILi8192EEEEEEEEEEEEEvEENS14_INSA_13SM90_TMA_LOADENS16_INS17_ILi3ELi4ELi3EEES1A_NSW_INSB_IJNSB_IJSI_SD_EEENSB_IJS1B_NSC_ILi4EEEEEES1F_EEENSB_IJS1I_NSB_IJSI_NSC_ILi512EEEEEENSB_IJSX_NSC_ILi2048EEEEEEEEEEEEEvEEEENS_8epilogue10collective6detail29Sm90TmaWarpSpecializedAdapterINS25_15DefaultEpilogueISM_NSB_IJNSB_IJllllEEESD_SX_EEES2A_NS24_6thread17LinearCombinationISM_Li1EffLNS2B_9ScaleType4KindE0ELNS_15FloatRoundStyleE2ESM_EENS_4gemm15EpilogueDefaultEEEEEvvEEEEvNT_6ParamsE --------------------------
	.section	.nv.constant0._ZN7cutlass13device_kernelINS_4conv6kernel13ConvUniversalINS1_16ConvProblemShapeILNS1_8OperatorE1ELi3EEENS1_10collective14CollectiveConvINS1_46MainloopSm90TmaGmmaWarpSpecializedImplicitGemmILS5_1ELi11ELi3EN4cute5tupleIJNSA_1CILi1EEESD_SD_EEENS1_36KernelImplicitTmaWarpSpecializedSm90ELi1EEENSB_IJNSC_ILi256EEENSC_ILi64EEENSB_IJNSC_ILi32EEEEEEEEENS_6half_tESM_NSA_8TiledMMAINSA_8MMA_AtomIJNSA_4SM904GMMA25MMA_64x64x16_F32F16F16_SSILNSQ_5MajorE0ELSS_1ELNSQ_7ScaleInE1ELST_1EEEEEENSA_6LayoutISE_NSB_IJNSC_ILi0EEESX_SX_EEEEENSB_IJNSA_10UnderscoreES10_S10_EEEEENS7_6detail26Sm90ImplicitGemmTileTraitsINSA_20SM90_TMA_LOAD_IM2COLENSA_14ComposedLayoutINSA_7SwizzleILi2ELi4ELi3EEENSA_18smem_ptr_flag_bitsILi16EEENSW_INSB_IJNSB_IJNSC_ILi8EEESJ_EEENSB_IJSJ_SD_EEENSB_IJSD_NSC_ILi11EEEEEEEEENSB_IJNSB_IJSJ_SH_EEENSB_IJSD_SX_EEENSB_IJSX_NSC_ILi8192EEEEEEEEEEEEEvEENS14_INSA_13SM90_TMA_LOADENS16_INS17_ILi3ELi4ELi3EEES1A_NSW_INSB_IJNSB_IJSI_SD_EEENSB_IJS1B_NSC_ILi4EEEEEES1F_EEENSB_IJS1I_NSB_IJSI_NSC_ILi512EEEEEENSB_IJSX_NSC_ILi2048EEEEEEEEEEEEEvEEEENS_8epilogue10collective6detail29Sm90TmaWarpSpecializedAdapterINS25_15DefaultEpilogueISM_NSB_IJNSB_IJllllEEESD_SX_EEES2A_NS24_6thread17LinearCombinationISM_Li1EffLNS2B_9ScaleType4KindE0ELNS_15FloatRoundStyleE2ESM_EENS_4gemm15EpilogueDefaultEEEEEvvEEEEvNT_6ParamsE,"a",@progbits
	.sectionflags	@""
	.align	4
.nv.constant0._ZN7cutlass13device_kernelINS_4conv6kernel13ConvUniversalINS1_16ConvProblemShapeILNS1_8OperatorE1ELi3EEENS1_10collective14CollectiveConvINS1_46MainloopSm90TmaGmmaWarpSpecializedImplicitGemmILS5_1ELi11ELi3EN4cute5tupleIJNSA_1CILi1EEESD_SD_EEENS1_36KernelImplicitTmaWarpSpecializedSm90ELi1EEENSB_IJNSC_ILi256EEENSC_ILi64EEENSB_IJNSC_ILi32EEEEEEEEENS_6half_tESM_NSA_8TiledMMAINSA_8MMA_AtomIJNSA_4SM904GMMA25MMA_64x64x16_F32F16F16_SSILNSQ_5MajorE0ELSS_1ELNSQ_7ScaleInE1ELST_1EEEEEENSA_6LayoutISE_NSB_IJNSC_ILi0EEESX_SX_EEEEENSB_IJNSA_10UnderscoreES10_S10_EEEEENS7_6detail26Sm90ImplicitGemmTileTraitsINSA_20SM90_TMA_LOAD_IM2COLENSA_14ComposedLayoutINSA_7SwizzleILi2ELi4ELi3EEENSA_18smem_ptr_flag_bitsILi16EEENSW_INSB_IJNSB_IJNSC_ILi8EEESJ_EEENSB_IJSJ_SD_EEENSB_IJSD_NSC_ILi11EEEEEEEEENSB_IJNSB_IJSJ_SH_EEENSB_IJSD_SX_EEENSB_IJSX_NSC_ILi8192EEEEEEEEEEEEEvEENS14_INSA_13SM90_TMA_LOADENS16_INS17_ILi3ELi4ELi3EEES1A_NSW_INSB_IJNSB_IJSI_SD_EEENSB_IJS1B_NSC_ILi4EEEEEES1F_EEENSB_IJS1I_NSB_IJSI_NSC_ILi512EEEEEENSB_IJSX_NSC_ILi2048EEEEEEEEEEEEEvEEEENS_8epilogue10collective6detail29Sm90TmaWarpSpecializedAdapterINS25_15DefaultEpilogueISM_NSB_IJNSB_IJllllEEESD_SX_EEES2A_NS24_6thread17LinearCombinationISM_Li1EffLNS2B_9ScaleType4KindE0ELNS_15FloatRoundStyleE2ESM_EENS_4gemm15EpilogueDefaultEEEEEvvEEEEvNT_6ParamsE:
	.zero		1664


//--------------------- SYMBOLS --------------------------

	.type		.nv.reservedSmem.offset0,@object
	.size		.nv.reservedSmem.offset0,0x4
